	.target	sm_90a

	.elftype	@"ET_EXEC"


//--------------------- .note.nv.tkinfo           --------------------------
	.section	.note.nv.tkinfo,"",@"SHT_NOTE"
	.sectionflags	@"SHF_NOTE_NV_TKINFO"
	.tkinfo
        /*0018*/ 	.word	0x00000002
        /*0030*/ 	.string	""
        /*0030*/ 	.string	"ptxas"
        /*0030*/ 	.string	"Cuda compilation tools, release 13.0, V13.0.88"
        /*0030*/ 	.string	"Build cuda_13.0.r13.0/compiler.36424714_0"
        /*0030*/ 	.string	"-arch sm_90a -m 64 "



//--------------------- .note.nv.cuinfo           --------------------------
	.section	.note.nv.cuinfo,"",@"SHT_NOTE"
	.sectionflags	@"SHF_NOTE_NV_CUINFO"
        /*0018*/ 	.short	0x0002
        /*001a*/ 	.short	0x005a
        /*001c*/ 	.short	0x0082
	.zero		2


//--------------------- .nv.info                  --------------------------
	.section	.nv.info,"",@"SHT_CUDA_INFO"
	.align	4


	//----- nvinfo : EIATTR_REGCOUNT
	.align		4
        /*0000*/ 	.byte	0x04, 0x2f
        /*0002*/ 	.short	(.L_15 - .L_14)
	.align		4
.L_14:
        /*0004*/ 	.word	index@(_ZN7cutlass13device_kernelINS_4gemm6kernel13GemmUniversalIN4cute5tupleIJiiiiEEENS1_10collective13CollectiveMmaINS1_34MainloopSm90TmaGmmaWarpSpecializedILi4ENS5_IJNS4_1CILi1EEENSA_ILi2EEESB_EEENS1_35KernelTmaWarpSpecializedCooperativeEEENS5_IJNSA_ILi256EEENSA_ILi64EEENSA_ILi128EEEEEENS_6half_tENS5_IJlSB_lEEESK_SL_NS4_8TiledMMAINS4_8MMA_AtomIJNS4_4SM904GMMA25MMA_64x64x16_F32F16F16_SSILNSP_5MajorE0ELSR_0ELNSP_7ScaleInE1ELSS_1EEEEEENS4_6LayoutINS5_IJSC_SB_SB_EEENS5_IJSB_NSA_ILi0EEESX_EEEEENS5_IJNS4_10UnderscoreES10_S10_EEEEENS4_23SM90_TMA_LOAD_MULTICASTENS4_14ComposedLayoutINS4_7SwizzleILi3ELi4ELi3EEENS4_18smem_ptr_flag_bitsILi16EEENSV_INS5_IJNSA_ILi8EEESH_EEENS5_IJSH_SB_EEEEEEEvNS4_8identityENS4_13SM90_TMA_LOADES1D_vS1E_EENS_8epilogue10collective6detail29Sm90TmaWarpSpecializedAdapterINS1I_15DefaultEpilogueISK_SL_SL_NS1H_6thread17LinearCombinationISK_Li1EffLNS1M_9ScaleType4KindE0ELNS_15FloatRoundStyleE2ESK_EENS1_15EpilogueDefaultEEEEEvvEEEEvNT_6ParamsE)
        /*0008*/ 	.word	0x000000a8


	//----- nvinfo : EIATTR_FRAME_SIZE
	.align		4
.L_15:
        /*000c*/ 	.byte	0x04, 0x11
        /*000e*/ 	.short	(.L_17 - .L_16)
	.align		4
.L_16:
        /*0010*/ 	.word	index@(_ZN7cutlass13device_kernelINS_4gemm6kernel13GemmUniversalIN4cute5tupleIJiiiiEEENS1_10collective13CollectiveMmaINS1_34MainloopSm90TmaGmmaWarpSpecializedILi4ENS5_IJNS4_1CILi1EEENSA_ILi2EEESB_EEENS1_35KernelTmaWarpSpecializedCooperativeEEENS5_IJNSA_ILi256EEENSA_ILi64EEENSA_ILi128EEEEEENS_6half_tENS5_IJlSB_lEEESK_SL_NS4_8TiledMMAINS4_8MMA_AtomIJNS4_4SM904GMMA25MMA_64x64x16_F32F16F16_SSILNSP_5MajorE0ELSR_0ELNSP_7ScaleInE1ELSS_1EEEEEENS4_6LayoutINS5_IJSC_SB_SB_EEENS5_IJSB_NSA_ILi0EEESX_EEEEENS5_IJNS4_10UnderscoreES10_S10_EEEEENS4_23SM90_TMA_LOAD_MULTICASTENS4_14ComposedLayoutINS4_7SwizzleILi3ELi4ELi3EEENS4_18smem_ptr_flag_bitsILi16EEENSV_INS5_IJNSA_ILi8EEESH_EEENS5_IJSH_SB_EEEEEEEvNS4_8identityENS4_13SM90_TMA_LOADES1D_vS1E_EENS_8epilogue10collective6detail29Sm90TmaWarpSpecializedAdapterINS1I_15DefaultEpilogueISK_SL_SL_NS1H_6thread17LinearCombinationISK_Li1EffLNS1M_9ScaleType4KindE0ELNS_15FloatRoundStyleE2ESK_EENS1_15EpilogueDefaultEEEEEvvEEEEvNT_6ParamsE)
        /*0014*/ 	.word	0x00000000


	//----- nvinfo : EIATTR_MIN_STACK_SIZE
	.align		4
.L_17:
        /*0018*/ 	.byte	0x04, 0x12
        /*001a*/ 	.short	(.L_19 - .L_18)
	.align		4
.L_18:
        /*001c*/ 	.word	index@(_ZN7cutlass13device_kernelINS_4gemm6kernel13GemmUniversalIN4cute5tupleIJiiiiEEENS1_10collective13CollectiveMmaINS1_34MainloopSm90TmaGmmaWarpSpecializedILi4ENS5_IJNS4_1CILi1EEENSA_ILi2EEESB_EEENS1_35KernelTmaWarpSpecializedCooperativeEEENS5_IJNSA_ILi256EEENSA_ILi64EEENSA_ILi128EEEEEENS_6half_tENS5_IJlSB_lEEESK_SL_NS4_8TiledMMAINS4_8MMA_AtomIJNS4_4SM904GMMA25MMA_64x64x16_F32F16F16_SSILNSP_5MajorE0ELSR_0ELNSP_7ScaleInE1ELSS_1EEEEEENS4_6LayoutINS5_IJSC_SB_SB_EEENS5_IJSB_NSA_ILi0EEESX_EEEEENS5_IJNS4_10UnderscoreES10_S10_EEEEENS4_23SM90_TMA_LOAD_MULTICASTENS4_14ComposedLayoutINS4_7SwizzleILi3ELi4ELi3EEENS4_18smem_ptr_flag_bitsILi16EEENSV_INS5_IJNSA_ILi8EEESH_EEENS5_IJSH_SB_EEEEEEEvNS4_8identityENS4_13SM90_TMA_LOADES1D_vS1E_EENS_8epilogue10collective6detail29Sm90TmaWarpSpecializedAdapterINS1I_15DefaultEpilogueISK_SL_SL_NS1H_6thread17LinearCombinationISK_Li1EffLNS1M_9ScaleType4KindE0ELNS_15FloatRoundStyleE2ESK_EENS1_15EpilogueDefaultEEEEEvvEEEEvNT_6ParamsE)
        /*0020*/ 	.word	0x00000000
.L_19:


//--------------------- .nv.compat                --------------------------
	.section	.nv.compat,"",@"SHT_CUDA_COMPAT_INFO"
	.align	4
        /*0000*/ 	.byte	0x02, 0x09, 0x01, 0x00, 0x02, 0x02, 0x04, 0x00, 0x02, 0x05, 0x05, 0x00, 0x03, 0x07, 0x01, 0x01
        /*0010*/ 	.byte	0x02, 0x03, 0x01, 0x00, 0x02, 0x06, 0x01, 0x00, 0x04, 0x0b, 0x08, 0x00, 0x00, 0x00, 0x00, 0x00
        /*0020*/ 	.byte	0x00, 0x00, 0x00, 0x00


//--------------------- .nv.info._ZN7cutlass13device_kernelINS_4gemm6kernel13GemmUniversalIN4cute5tupleIJiiiiEEENS1_10collective13CollectiveMmaINS1_34MainloopSm90TmaGmmaWarpSpecializedILi4ENS5_IJNS4_1CILi1EEENSA_ILi2EEESB_EEENS1_35KernelTmaWarpSpecializedCooperativeEEENS5_IJNSA_ILi256EEENSA_ILi64EEENSA_ILi128EEEEEENS_6half_tENS5_IJlSB_lEEESK_SL_NS4_8TiledMMAINS4_8MMA_AtomIJNS4_4SM904GMMA25MMA_64x64x16_F32F16F16_SSILNSP_5MajorE0ELSR_0ELNSP_7ScaleInE1ELSS_1EEEEEENS4_6LayoutINS5_IJSC_SB_SB_EEENS5_IJSB_NSA_ILi0EEESX_EEEEENS5_IJNS4_10UnderscoreES10_S10_EEEEENS4_23SM90_TMA_LOAD_MULTICASTENS4_14ComposedLayoutINS4_7SwizzleILi3ELi4ELi3EEENS4_18smem_ptr_flag_bitsILi16EEENSV_INS5_IJNSA_ILi8EEESH_EEENS5_IJSH_SB_EEEEEEEvNS4_8identityENS4_13SM90_TMA_LOADES1D_vS1E_EENS_8epilogue10collective6detail29Sm90TmaWarpSpecializedAdapterINS1I_15DefaultEpilogueISK_SL_SL_NS1H_6thread17LinearCombinationISK_Li1EffLNS1M_9ScaleType4KindE0ELNS_15FloatRoundStyleE2ESK_EENS1_15EpilogueDefaultEEEEEvvEEEEvNT_6ParamsE --------------------------
	.section	.nv.info._ZN7cutlass13device_kernelINS_4gemm6kernel13GemmUniversalIN4cute5tupleIJiiiiEEENS1_10collective13CollectiveMmaINS1_34MainloopSm90TmaGmmaWarpSpecializedILi4ENS5_IJNS4_1CILi1EEENSA_ILi2EEESB_EEENS1_35KernelTmaWarpSpecializedCooperativeEEENS5_IJNSA_ILi256EEENSA_ILi64EEENSA_ILi128EEEEEENS_6half_tENS5_IJlSB_lEEESK_SL_NS4_8TiledMMAINS4_8MMA_AtomIJNS4_4SM904GMMA25MMA_64x64x16_F32F16F16_SSILNSP_5MajorE0ELSR_0ELNSP_7ScaleInE1ELSS_1EEEEEENS4_6LayoutINS5_IJSC_SB_SB_EEENS5_IJSB_NSA_ILi0EEESX_EEEEENS5_IJNS4_10UnderscoreES10_S10_EEEEENS4_23SM90_TMA_LOAD_MULTICASTENS4_14ComposedLayoutINS4_7SwizzleILi3ELi4ELi3EEENS4_18smem_ptr_flag_bitsILi16EEENSV_INS5_IJNSA_ILi8EEESH_EEENS5_IJSH_SB_EEEEEEEvNS4_8identityENS4_13SM90_TMA_LOADES1D_vS1E_EENS_8epilogue10collective6detail29Sm90TmaWarpSpecializedAdapterINS1I_15DefaultEpilogueISK_SL_SL_NS1H_6thread17LinearCombinationISK_Li1EffLNS1M_9ScaleType4KindE0ELNS_15FloatRoundStyleE2ESK_EENS1_15EpilogueDefaultEEEEEvvEEEEvNT_6ParamsE,"",@"SHT_CUDA_INFO"
	.sectionflags	@""
	.align	4


	//----- nvinfo : EIATTR_CUDA_API_VERSION
	.align		4
        /*0000*/ 	.byte	0x04, 0x37
        /*0002*/ 	.short	(.L_21 - .L_20)
.L_20:
        /*0004*/ 	.word	0x00000082


	//----- nvinfo : EIATTR_KPARAM_INFO
	.align		4
.L_21:
        /*0008*/ 	.byte	0x04, 0x17
        /*000a*/ 	.short	(.L_23 - .L_22)
.L_22:
        /*000c*/ 	.word	0x00000000
        /*0010*/ 	.short	0x0000
        /*0012*/ 	.short	0x0070
        /*0014*/ 	.byte	0x00, 0xf0, 0x01, 0x10


	//----- nvinfo : EIATTR_SPARSE_MMA_MASK
	.align		4
.L_23:
        /*0018*/ 	.byte	0x03, 0x50
        /*001a*/ 	.short	0x0000


	//----- nvinfo : EIATTR_MAXREG_COUNT
	.align		4
        /*001c*/ 	.byte	0x03, 0x1b
        /*001e*/ 	.short	0x00a8


	//----- nvinfo : EIATTR_NUM_BARRIERS
	.align		4
        /*0020*/ 	.byte	0x02, 0x4c
        /*0022*/ 	.byte	0x01
	.zero		1


	//----- nvinfo : EIATTR_EXTERNS
	.align		4
        /*0024*/ 	.byte	0x04, 0x0f
        /*0026*/ 	.short	(.L_25 - .L_24)


	//   ....[0]....
	.align		4
.L_24:
        /*0028*/ 	.word	index@(__assertfail)


	//----- nvinfo : EIATTR_MERCURY_ISA_VERSION
	.align		4
.L_25:
        /*002c*/ 	.byte	0x03, 0x5f
        /*002e*/ 	.short	0x0101


	//----- nvinfo : EIATTR_INT_WARP_WIDE_INSTR_OFFSETS
	.align		4
        /*0030*/ 	.byte	0x04, 0x31
        /*0032*/ 	.short	(.L_27 - .L_26)


	//   ....[0]....
.L_26:
        /*0034*/ 	.word	0x00000480


	//   ....[1]....
        /*0038*/ 	.word	0x000004a0


	//   ....[2]....
        /*003c*/ 	.word	0x00000630


	//   ....[3]....
        /*0040*/ 	.word	0x00002860


	//----- nvinfo : EIATTR_COOP_GROUP_MASK_REGIDS
	.align		4
.L_27:
        /*0044*/ 	.byte	0x04, 0x29
        /*0046*/ 	.short	(.L_29 - .L_28)


	//   ....[0]....
.L_28:
        /*0048*/ 	.word	0xffffffff


	//   ....[1]....
        /*004c*/ 	.word	0xffffffff


	//   ....[2]....
        /*0050*/ 	.word	0xffffffff


	//   ....[3]....
        /*0054*/ 	.word	0xffffffff


	//   ....[4]....
        /*0058*/ 	.word	0xffffffff


	//   ....[5]....
        /*005c*/ 	.word	0xffffffff


	//----- nvinfo : EIATTR_COOP_GROUP_INSTR_OFFSETS
	.align		4
.L_29:
        /*0060*/ 	.byte	0x04, 0x28
        /*0062*/ 	.short	(.L_31 - .L_30)


	//   ....[0]....
.L_30:
        /*0064*/ 	.word	0x00000060


	//   ....[1]....
        /*0068*/ 	.word	0x00000070


	//   ....[2]....
        /*006c*/ 	.word	0x00000130


	//   ....[3]....
        /*0070*/ 	.word	0x000002c0


	//   ....[4]....
        /*0074*/ 	.word	0x00000790


	//   ....[5]....
        /*0078*/ 	.word	0x00001450


	//----- nvinfo : EIATTR_REG_RECONFIG
	.align		4
.L_31:
        /*007c*/ 	.byte	0x01, 0x54
	.zero		2


	//----- nvinfo : EIATTR_SYSCALL_OFFSETS
	.align		4
        /*0080*/ 	.byte	0x04, 0x46
        /*0082*/ 	.short	(.L_33 - .L_32)


	//   ....[0]....
.L_32:
        /*0084*/ 	.word	0x00001640


	//----- nvinfo : EIATTR_MBARRIER_INSTR_OFFSETS
	.align		4
.L_33:
        /*0088*/ 	.byte	0x04, 0x39
        /*008a*/ 	.short	(.L_35 - .L_34)


	//   ....[0]....
.L_34:
        /*008c*/ 	.word	0x00000230
        /*0090*/ 	.word	0x000000ff
        /*0094*/ 	.word	0x00000000
        /*0098*/ 	.short	0x0100
        /*009a*/ 	.byte	0x08
	.zero		1


	//   ....[1]....
        /*009c*/ 	.word	0x00000240
        /*00a0*/ 	.word	0x000000ff
        /*00a4*/ 	.word	0x00000020
        /*00a8*/ 	.short	0x0100
        /*00aa*/ 	.byte	0x08
	.zero		1


	//   ....[2]....
        /*00ac*/ 	.word	0x00000250
        /*00b0*/ 	.word	0x000000ff
        /*00b4*/ 	.word	0x00000008
        /*00b8*/ 	.short	0x0100
        /*00ba*/ 	.byte	0x08
	.zero		1


	//   ....[3]....
        /*00bc*/ 	.word	0x00000260
        /*00c0*/ 	.word	0x000000ff
        /*00c4*/ 	.word	0x00000028
        /*00c8*/ 	.short	0x0100
        /*00ca*/ 	.byte	0x08
	.zero		1


	//   ....[4]....
        /*00cc*/ 	.word	0x00000270
        /*00d0*/ 	.word	0x000000ff
        /*00d4*/ 	.word	0x00000010
        /*00d8*/ 	.short	0x0100
        /*00da*/ 	.byte	0x08
	.zero		1


	//   ....[5]....
        /*00dc*/ 	.word	0x00000280
        /*00e0*/ 	.word	0x000000ff
        /*00e4*/ 	.word	0x00000030
        /*00e8*/ 	.short	0x0100
        /*00ea*/ 	.byte	0x08
	.zero		1


	//   ....[6]....
        /*00ec*/ 	.word	0x00000290
        /*00f0*/ 	.word	0x000000ff
        /*00f4*/ 	.word	0x00000018
        /*00f8*/ 	.short	0x0100
        /*00fa*/ 	.byte	0x08
	.zero		1


	//   ....[7]....
        /*00fc*/ 	.word	0x000002a0
        /*0100*/ 	.word	0x000000ff
        /*0104*/ 	.word	0x00000038
        /*0108*/ 	.short	0x0100
        /*010a*/ 	.byte	0x08
	.zero		1


	//   ....[8]....
        /*010c*/ 	.word	0x000006c0
        /*0110*/ 	.word	0x000000ff
        /*0114*/ 	.word	0x00000050
        /*0118*/ 	.short	0x0100
        /*011a*/ 	.byte	0x06
	.zero		1


	//   ....[9]....
        /*011c*/ 	.word	0x00000740
        /*0120*/ 	.word	0x000000ff
        /*0124*/ 	.word	0x00000058
        /*0128*/ 	.short	0x0100
        /*012a*/ 	.byte	0x06
	.zero		1


	//   ....[10]....
        /*012c*/ 	.word	0x00001700
        /*0130*/ 	.word	0x00000003
        /*0134*/ 	.word	0x00000000
        /*0138*/ 	.short	0x010a
        /*013a*/ 	.byte	0x3f
	.zero		1


	//   ....[11]....
        /*013c*/ 	.word	0x00001760
        /*0140*/ 	.word	0x00000003
        /*0144*/ 	.word	0x00000000
        /*0148*/ 	.short	0x010a
        /*014a*/ 	.byte	0x3f
	.zero		1


	//   ....[12]....
        /*014c*/ 	.word	0x00001fb0
        /*0150*/ 	.word	0x00000005
        /*0154*/ 	.word	0x00000000
        /*0158*/ 	.short	0x010a
        /*015a*/ 	.byte	0x3f
	.zero		1


	//   ....[13]....
        /*015c*/ 	.word	0x00001ff0
        /*0160*/ 	.word	0x00000005
        /*0164*/ 	.word	0x00000000
        /*0168*/ 	.short	0x010a
        /*016a*/ 	.byte	0x3f
	.zero		1


	//   ....[14]....
        /*016c*/ 	.word	0x00002710
        /*0170*/ 	.word	0x00000004
        /*0174*/ 	.word	0x00000000
        /*0178*/ 	.short	0x0101
        /*017a*/ 	.byte	0x3f
	.zero		1


	//   ....[15]....
        /*017c*/ 	.word	0x000028d0
        /*0180*/ 	.word	0x00000000
        /*0184*/ 	.word	0x00000000
        /*0188*/ 	.short	0x0101
        /*018a*/ 	.byte	0x3f
	.zero		1


	//   ....[16]....
        /*018c*/ 	.word	0x00008360
        /*0190*/ 	.word	0x00000014
        /*0194*/ 	.word	0x00000020
        /*0198*/ 	.short	0x010a
        /*019a*/ 	.byte	0x3f
	.zero		1


	//   ....[17]....
        /*019c*/ 	.word	0x000087e0
        /*01a0*/ 	.word	0x00000006
        /*01a4*/ 	.word	0x00000058
        /*01a8*/ 	.short	0x0101
        /*01aa*/ 	.byte	0x3f
	.zero		1


	//   ....[18]....
        /*01ac*/ 	.word	0x00008f00
        /*01b0*/ 	.word	0x00000007
        /*01b4*/ 	.word	0x00000000
        /*01b8*/ 	.short	0x010a
        /*01ba*/ 	.byte	0x3f
	.zero		1


	//   ....[19]....
        /*01bc*/ 	.word	0x00008f80
        /*01c0*/ 	.word	0x00000006
        /*01c4*/ 	.word	0x00000000
        /*01c8*/ 	.short	0x010a
        /*01ca*/ 	.byte	0x3f
	.zero		1


	//   ....[20]....
        /*01cc*/ 	.word	0x00009010
        /*01d0*/ 	.word	0x00000007
        /*01d4*/ 	.word	0x00000000
        /*01d8*/ 	.short	0x010a
        /*01da*/ 	.byte	0x3f
	.zero		1


	//   ....[21]....
        /*01dc*/ 	.word	0x000090a0
        /*01e0*/ 	.word	0x00000005
        /*01e4*/ 	.word	0x00000000
        /*01e8*/ 	.short	0x010a
        /*01ea*/ 	.byte	0x3f
	.zero		1


	//   ....[22]....
        /*01ec*/ 	.word	0x00009100
        /*01f0*/ 	.word	0x00000003
        /*01f4*/ 	.word	0x00000000
        /*01f8*/ 	.short	0x010a
        /*01fa*/ 	.byte	0x3f
	.zero		1


	//   ....[23]....
        /*01fc*/ 	.word	0x00009150
        /*0200*/ 	.word	0x00000005
        /*0204*/ 	.word	0x00000000
        /*0208*/ 	.short	0x010a
        /*020a*/ 	.byte	0x3f
	.zero		1


	//   ....[24]....
        /*020c*/ 	.word	0x00009220
        /*0210*/ 	.word	0x00000014
        /*0214*/ 	.word	0x00000020
        /*0218*/ 	.short	0x010a
        /*021a*/ 	.byte	0x3f
	.zero		1


	//   ....[25]....
        /*021c*/ 	.word	0x000092f0
        /*0220*/ 	.word	0x00000007
        /*0224*/ 	.word	0x00000000
        /*0228*/ 	.short	0x010a
        /*022a*/ 	.byte	0x3f
	.zero		1


	//   ....[26]....
        /*022c*/ 	.word	0x00009340
        /*0230*/ 	.word	0x00000006
        /*0234*/ 	.word	0x00000000
        /*0238*/ 	.short	0x010a
        /*023a*/ 	.byte	0x3f
	.zero		1


	//   ....[27]....
        /*023c*/ 	.word	0x00009390
        /*0240*/ 	.word	0x00000007
        /*0244*/ 	.word	0x00000000
        /*0248*/ 	.short	0x010a
        /*024a*/ 	.byte	0x3f
	.zero		1


	//----- nvinfo : EIATTR_NUM_MBARRIERS
	.align		4
.L_35:
        /*024c*/ 	.byte	0x03, 0x38
        /*024e*/ 	.short	0x000a


	//----- nvinfo : EIATTR_EXIT_INSTR_OFFSETS
	.align		4
        /*0250*/ 	.byte	0x04, 0x1c
        /*0252*/ 	.short	(.L_37 - .L_36)


	//   ....[0]....
.L_36:
        /*0254*/ 	.word	0x00000970


	//   ....[1]....
        /*0258*/ 	.word	0x00001190


	//   ....[2]....
        /*025c*/ 	.word	0x00007af0


	//   ....[3]....
        /*0260*/ 	.word	0x00008050


	//   ....[4]....
        /*0264*/ 	.word	0x000090f0


	//----- nvinfo : EIATTR_MAX_THREADS
	.align		4
.L_37:
        /*0268*/ 	.byte	0x04, 0x05
        /*026a*/ 	.short	(.L_39 - .L_38)
.L_38:
        /*026c*/ 	.word	0x00000180
        /*0270*/ 	.word	0x00000001
        /*0274*/ 	.word	0x00000001


	//----- nvinfo : EIATTR_CRS_STACK_SIZE
	.align		4
.L_39:
        /*0278*/ 	.byte	0x04, 0x1e
        /*027a*/ 	.short	(.L_41 - .L_40)
.L_40:
        /*027c*/ 	.word	0x00000000


	//----- nvinfo : EIATTR_CBANK_PARAM_SIZE
	.align		4
.L_41:
        /*0280*/ 	.byte	0x03, 0x19
        /*0282*/ 	.short	0x0470


	//----- nvinfo : EIATTR_PARAM_CBANK
	.align		4
        /*0284*/ 	.byte	0x04, 0x0a
        /*0286*/ 	.short	(.L_43 - .L_42)
	.align		4
.L_42:
        /*0288*/ 	.word	index@(.nv.constant0._ZN7cutlass13device_kernelINS_4gemm6kernel13GemmUniversalIN4cute5tupleIJiiiiEEENS1_10collective13CollectiveMmaINS1_34MainloopSm90TmaGmmaWarpSpecializedILi4ENS5_IJNS4_1CILi1EEENSA_ILi2EEESB_EEENS1_35KernelTmaWarpSpecializedCooperativeEEENS5_IJNSA_ILi256EEENSA_ILi64EEENSA_ILi128EEEEEENS_6half_tENS5_IJlSB_lEEESK_SL_NS4_8TiledMMAINS4_8MMA_AtomIJNS4_4SM904GMMA25MMA_64x64x16_F32F16F16_SSILNSP_5MajorE0ELSR_0ELNSP_7ScaleInE1ELSS_1EEEEEENS4_6LayoutINS5_IJSC_SB_SB_EEENS5_IJSB_NSA_ILi0EEESX_EEEEENS5_IJNS4_10UnderscoreES10_S10_EEEEENS4_23SM90_TMA_LOAD_MULTICASTENS4_14ComposedLayoutINS4_7SwizzleILi3ELi4ELi3EEENS4_18smem_ptr_flag_bitsILi16EEENSV_INS5_IJNSA_ILi8EEESH_EEENS5_IJSH_SB_EEEEEEEvNS4_8identityENS4_13SM90_TMA_LOADES1D_vS1E_EENS_8epilogue10collective6detail29Sm90TmaWarpSpecializedAdapterINS1I_15DefaultEpilogueISK_SL_SL_NS1H_6thread17LinearCombinationISK_Li1EffLNS1M_9ScaleType4KindE0ELNS_15FloatRoundStyleE2ESK_EENS1_15EpilogueDefaultEEEEEvvEEEEvNT_6ParamsE)
        /*028c*/ 	.short	0x0210
        /*028e*/ 	.short	0x0470


	//----- nvinfo : EIATTR_SW_WAR
	.align		4
.L_43:
        /*0290*/ 	.byte	0x04, 0x36
        /*0292*/ 	.short	(.L_45 - .L_44)
.L_44:
        /*0294*/ 	.word	0x00000008
.L_45:


//--------------------- .nv.callgraph             --------------------------
	.section	.nv.callgraph,"",@"SHT_CUDA_CALLGRAPH"
	.align	4
	.sectionentsize	8
	.align		4
        /*0000*/ 	.word	0x00000000
	.align		4
        /*0004*/ 	.word	0xffffffff
	.align		4
        /*0008*/ 	.word	index@(_ZN7cutlass13device_kernelINS_4gemm6kernel13GemmUniversalIN4cute5tupleIJiiiiEEENS1_10collective13CollectiveMmaINS1_34MainloopSm90TmaGmmaWarpSpecializedILi4ENS5_IJNS4_1CILi1EEENSA_ILi2EEESB_EEENS1_35KernelTmaWarpSpecializedCooperativeEEENS5_IJNSA_ILi256EEENSA_ILi64EEENSA_ILi128EEEEEENS_6half_tENS5_IJlSB_lEEESK_SL_NS4_8TiledMMAINS4_8MMA_AtomIJNS4_4SM904GMMA25MMA_64x64x16_F32F16F16_SSILNSP_5MajorE0ELSR_0ELNSP_7ScaleInE1ELSS_1EEEEEENS4_6LayoutINS5_IJSC_SB_SB_EEENS5_IJSB_NSA_ILi0EEESX_EEEEENS5_IJNS4_10UnderscoreES10_S10_EEEEENS4_23SM90_TMA_LOAD_MULTICASTENS4_14ComposedLayoutINS4_7SwizzleILi3ELi4ELi3EEENS4_18smem_ptr_flag_bitsILi16EEENSV_INS5_IJNSA_ILi8EEESH_EEENS5_IJSH_SB_EEEEEEEvNS4_8identityENS4_13SM90_TMA_LOADES1D_vS1E_EENS_8epilogue10collective6detail29Sm90TmaWarpSpecializedAdapterINS1I_15DefaultEpilogueISK_SL_SL_NS1H_6thread17LinearCombinationISK_Li1EffLNS1M_9ScaleType4KindE0ELNS_15FloatRoundStyleE2ESK_EENS1_15EpilogueDefaultEEEEEvvEEEEvNT_6ParamsE)
	.align		4
        /*000c*/ 	.word	index@(__assertfail)
	.align		4
        /*0010*/ 	.word	0x00000000
	.align		4
        /*0014*/ 	.word	0xfffffffe
	.align		4
        /*0018*/ 	.word	0x00000000
	.align		4
        /*001c*/ 	.word	0xfffffffd
	.align		4
        /*0020*/ 	.word	0x00000000
	.align		4
        /*0024*/ 	.word	0xfffffffc


//--------------------- .nv.constant4             --------------------------
	.section	.nv.constant4,"a",@progbits
	.align	8
	.align		8
.nv.constant4:
        /*0000*/ 	.dword	__assertfail
	.align		8
        /*0008*/ 	.dword	__unnamed_1
	.align		8
        /*0010*/ 	.dword	_ZN39_INTERNAL_d51d31d2_4_k_cu_6e0cf6de_31094cuda3std3__45__cpo5beginE
	.align		8
        /*0018*/ 	.dword	_ZN39_INTERNAL_d51d31d2_4_k_cu_6e0cf6de_31094cuda3std3__45__cpo3endE
	.align		8
        /*0020*/ 	.dword	_ZN39_INTERNAL_d51d31d2_4_k_cu_6e0cf6de_31094cuda3std3__45__cpo6cbeginE
	.align		8
        /*0028*/ 	.dword	_ZN39_INTERNAL_d51d31d2_4_k_cu_6e0cf6de_31094cuda3std3__45__cpo4cendE
	.align		8
        /*0030*/ 	.dword	_ZN39_INTERNAL_d51d31d2_4_k_cu_6e0cf6de_31094cuda3std3__441_GLOBAL__N__d51d31d2_4_k_cu_6e0cf6de_31096ignoreE
	.align		8
        /*0038*/ 	.dword	_ZN39_INTERNAL_d51d31d2_4_k_cu_6e0cf6de_31094cuda3std3__419piecewise_constructE
	.align		8
        /*0040*/ 	.dword	_ZN39_INTERNAL_d51d31d2_4_k_cu_6e0cf6de_31094cuda3std3__48in_placeE
	.align		8
        /*0048*/ 	.dword	_ZN39_INTERNAL_d51d31d2_4_k_cu_6e0cf6de_31094cuda3std6ranges3__45__cpo4swapE
	.align		8
        /*0050*/ 	.dword	_ZN39_INTERNAL_d51d31d2_4_k_cu_6e0cf6de_31094cuda3std6ranges3__45__cpo9iter_moveE
	.align		8
        /*0058*/ 	.dword	_ZN39_INTERNAL_d51d31d2_4_k_cu_6e0cf6de_31094cute7productE
	.align		8
        /*0060*/ 	.dword	_ZN39_INTERNAL_d51d31d2_4_k_cu_6e0cf6de_31094cute1_E
	.align		8
        /*0068*/ 	.dword	$str$22
	.align		8
        /*0070*/ 	.dword	$str$23


//--------------------- .text._ZN7cutlass13device_kernelINS_4gemm6kernel13GemmUniversalIN4cute5tupleIJiiiiEEENS1_10collective13CollectiveMmaINS1_34MainloopSm90TmaGmmaWarpSpecializedILi4ENS5_IJNS4_1CILi1EEENSA_ILi2EEESB_EEENS1_35KernelTmaWarpSpecializedCooperativeEEENS5_IJNSA_ILi256EEENSA_ILi64EEENSA_ILi128EEEEEENS_6half_tENS5_IJlSB_lEEESK_SL_NS4_8TiledMMAINS4_8MMA_AtomIJNS4_4SM904GMMA25MMA_64x64x16_F32F16F16_SSILNSP_5MajorE0ELSR_0ELNSP_7ScaleInE1ELSS_1EEEEEENS4_6LayoutINS5_IJSC_SB_SB_EEENS5_IJSB_NSA_ILi0EEESX_EEEEENS5_IJNS4_10UnderscoreES10_S10_EEEEENS4_23SM90_TMA_LOAD_MULTICASTENS4_14ComposedLayoutINS4_7SwizzleILi3ELi4ELi3EEENS4_18smem_ptr_flag_bitsILi16EEENSV_INS5_IJNSA_ILi8EEESH_EEENS5_IJSH_SB_EEEEEEEvNS4_8identityENS4_13SM90_TMA_LOADES1D_vS1E_EENS_8epilogue10collective6detail29Sm90TmaWarpSpecializedAdapterINS1I_15DefaultEpilogueISK_SL_SL_NS1H_6thread17LinearCombinationISK_Li1EffLNS1M_9ScaleType4KindE0ELNS_15FloatRoundStyleE2ESK_EENS1_15EpilogueDefaultEEEEEvvEEEEvNT_6ParamsE --------------------------
	.section	.text._ZN7cutlass13device_kernelINS_4gemm6kernel13GemmUniversalIN4cute5tupleIJiiiiEEENS1_10collective13CollectiveMmaINS1_34MainloopSm90TmaGmmaWarpSpecializedILi4ENS5_IJNS4_1CILi1EEENSA_ILi2EEESB_EEENS1_35KernelTmaWarpSpecializedCooperativeEEENS5_IJNSA_ILi256EEENSA_ILi64EEENSA_ILi128EEEEEENS_6half_tENS5_IJlSB_lEEESK_SL_NS4_8TiledMMAINS4_8MMA_AtomIJNS4_4SM904GMMA25MMA_64x64x16_F32F16F16_SSILNSP_5MajorE0ELSR_0ELNSP_7ScaleInE1ELSS_1EEEEEENS4_6LayoutINS5_IJSC_SB_SB_EEENS5_IJSB_NSA_ILi0EEESX_EEEEENS5_IJNS4_10UnderscoreES10_S10_EEEEENS4_23SM90_TMA_LOAD_MULTICASTENS4_14ComposedLayoutINS4_7SwizzleILi3ELi4ELi3EEENS4_18smem_ptr_flag_bitsILi16EEENSV_INS5_IJNSA_ILi8EEESH_EEENS5_IJSH_SB_EEEEEEEvNS4_8identityENS4_13SM90_TMA_LOADES1D_vS1E_EENS_8epilogue10collective6detail29Sm90TmaWarpSpecializedAdapterINS1I_15DefaultEpilogueISK_SL_SL_NS1H_6thread17LinearCombinationISK_Li1EffLNS1M_9ScaleType4KindE0ELNS_15FloatRoundStyleE2ESK_EENS1_15EpilogueDefaultEEEEEvvEEEEvNT_6ParamsE,"ax",@progbits
	.align	128
.text._ZN7cutlass13device_kernelINS_4gemm6kernel13GemmUniversalIN4cute5tupleIJiiiiEEENS1_10collective13CollectiveMmaINS1_34MainloopSm90TmaGmmaWarpSpecializedILi4ENS5_IJNS4_1CILi1EEENSA_ILi2EEESB_EEENS1_35KernelTmaWarpSpecializedCooperativeEEENS5_IJNSA_ILi256EEENSA_ILi64EEENSA_ILi128EEEEEENS_6half_tENS5_IJlSB_lEEESK_SL_NS4_8TiledMMAINS4_8MMA_AtomIJNS4_4SM904GMMA25MMA_64x64x16_F32F16F16_SSILNSP_5MajorE0ELSR_0ELNSP_7ScaleInE1ELSS_1EEEEEENS4_6LayoutINS5_IJSC_SB_SB_EEENS5_IJSB_NSA_ILi0EEESX_EEEEENS5_IJNS4_10UnderscoreES10_S10_EEEEENS4_23SM90_TMA_LOAD_MULTICASTENS4_14ComposedLayoutINS4_7SwizzleILi3ELi4ELi3EEENS4_18smem_ptr_flag_bitsILi16EEENSV_INS5_IJNSA_ILi8EEESH_EEENS5_IJSH_SB_EEEEEEEvNS4_8identityENS4_13SM90_TMA_LOADES1D_vS1E_EENS_8epilogue10collective6detail29Sm90TmaWarpSpecializedAdapterINS1I_15DefaultEpilogueISK_SL_SL_NS1H_6thread17LinearCombinationISK_Li1EffLNS1M_9ScaleType4KindE0ELNS_15FloatRoundStyleE2ESK_EENS1_15EpilogueDefaultEEEEEvvEEEEvNT_6ParamsE:
        .type           _ZN7cutlass13device_kernelINS_4gemm6kernel13GemmUniversalIN4cute5tupleIJiiiiEEENS1_10collective13CollectiveMmaINS1_34MainloopSm90TmaGmmaWarpSpecializedILi4ENS5_IJNS4_1CILi1EEENSA_ILi2EEESB_EEENS1_35KernelTmaWarpSpecializedCooperativeEEENS5_IJNSA_ILi256EEENSA_ILi64EEENSA_ILi128EEEEEENS_6half_tENS5_IJlSB_lEEESK_SL_NS4_8TiledMMAINS4_8MMA_AtomIJNS4_4SM904GMMA25MMA_64x64x16_F32F16F16_SSILNSP_5MajorE0ELSR_0ELNSP_7ScaleInE1ELSS_1EEEEEENS4_6LayoutINS5_IJSC_SB_SB_EEENS5_IJSB_NSA_ILi0EEESX_EEEEENS5_IJNS4_10UnderscoreES10_S10_EEEEENS4_23SM90_TMA_LOAD_MULTICASTENS4_14ComposedLayoutINS4_7SwizzleILi3ELi4ELi3EEENS4_18smem_ptr_flag_bitsILi16EEENSV_INS5_IJNSA_ILi8EEESH_EEENS5_IJSH_SB_EEEEEEEvNS4_8identityENS4_13SM90_TMA_LOADES1D_vS1E_EENS_8epilogue10collective6detail29Sm90TmaWarpSpecializedAdapterINS1I_15DefaultEpilogueISK_SL_SL_NS1H_6thread17LinearCombinationISK_Li1EffLNS1M_9ScaleType4KindE0ELNS_15FloatRoundStyleE2ESK_EENS1_15EpilogueDefaultEEEEEvvEEEEvNT_6ParamsE,@function
        .size           _ZN7cutlass13device_kernelINS_4gemm6kernel13GemmUniversalIN4cute5tupleIJiiiiEEENS1_10collective13CollectiveMmaINS1_34MainloopSm90TmaGmmaWarpSpecializedILi4ENS5_IJNS4_1CILi1EEENSA_ILi2EEESB_EEENS1_35KernelTmaWarpSpecializedCooperativeEEENS5_IJNSA_ILi256EEENSA_ILi64EEENSA_ILi128EEEEEENS_6half_tENS5_IJlSB_lEEESK_SL_NS4_8TiledMMAINS4_8MMA_AtomIJNS4_4SM904GMMA25MMA_64x64x16_F32F16F16_SSILNSP_5MajorE0ELSR_0ELNSP_7ScaleInE1ELSS_1EEEEEENS4_6LayoutINS5_IJSC_SB_SB_EEENS5_IJSB_NSA_ILi0EEESX_EEEEENS5_IJNS4_10UnderscoreES10_S10_EEEEENS4_23SM90_TMA_LOAD_MULTICASTENS4_14ComposedLayoutINS4_7SwizzleILi3ELi4ELi3EEENS4_18smem_ptr_flag_bitsILi16EEENSV_INS5_IJNSA_ILi8EEESH_EEENS5_IJSH_SB_EEEEEEEvNS4_8identityENS4_13SM90_TMA_LOADES1D_vS1E_EENS_8epilogue10collective6detail29Sm90TmaWarpSpecializedAdapterINS1I_15DefaultEpilogueISK_SL_SL_NS1H_6thread17LinearCombinationISK_Li1EffLNS1M_9ScaleType4KindE0ELNS_15FloatRoundStyleE2ESK_EENS1_15EpilogueDefaultEEEEEvvEEEEvNT_6ParamsE,(.L_x_195 - _ZN7cutlass13device_kernelINS_4gemm6kernel13GemmUniversalIN4cute5tupleIJiiiiEEENS1_10collective13CollectiveMmaINS1_34MainloopSm90TmaGmmaWarpSpecializedILi4ENS5_IJNS4_1CILi1EEENSA_ILi2EEESB_EEENS1_35KernelTmaWarpSpecializedCooperativeEEENS5_IJNSA_ILi256EEENSA_ILi64EEENSA_ILi128EEEEEENS_6half_tENS5_IJlSB_lEEESK_SL_NS4_8TiledMMAINS4_8MMA_AtomIJNS4_4SM904GMMA25MMA_64x64x16_F32F16F16_SSILNSP_5MajorE0ELSR_0ELNSP_7ScaleInE1ELSS_1EEEEEENS4_6LayoutINS5_IJSC_SB_SB_EEENS5_IJSB_NSA_ILi0EEESX_EEEEENS5_IJNS4_10UnderscoreES10_S10_EEEEENS4_23SM90_TMA_LOAD_MULTICASTENS4_14ComposedLayoutINS4_7SwizzleILi3ELi4ELi3EEENS4_18smem_ptr_flag_bitsILi16EEENSV_INS5_IJNSA_ILi8EEESH_EEENS5_IJSH_SB_EEEEEEEvNS4_8identityENS4_13SM90_TMA_LOADES1D_vS1E_EENS_8epilogue10collective6detail29Sm90TmaWarpSpecializedAdapterINS1I_15DefaultEpilogueISK_SL_SL_NS1H_6thread17LinearCombinationISK_Li1EffLNS1M_9ScaleType4KindE0ELNS_15FloatRoundStyleE2ESK_EENS1_15EpilogueDefaultEEEEEvvEEEEvNT_6ParamsE)
        .other          _ZN7cutlass13device_kernelINS_4gemm6kernel13GemmUniversalIN4cute5tupleIJiiiiEEENS1_10collective13CollectiveMmaINS1_34MainloopSm90TmaGmmaWarpSpecializedILi4ENS5_IJNS4_1CILi1EEENSA_ILi2EEESB_EEENS1_35KernelTmaWarpSpecializedCooperativeEEENS5_IJNSA_ILi256EEENSA_ILi64EEENSA_ILi128EEEEEENS_6half_tENS5_IJlSB_lEEESK_SL_NS4_8TiledMMAINS4_8MMA_AtomIJNS4_4SM904GMMA25MMA_64x64x16_F32F16F16_SSILNSP_5MajorE0ELSR_0ELNSP_7ScaleInE1ELSS_1EEEEEENS4_6LayoutINS5_IJSC_SB_SB_EEENS5_IJSB_NSA_ILi0EEESX_EEEEENS5_IJNS4_10UnderscoreES10_S10_EEEEENS4_23SM90_TMA_LOAD_MULTICASTENS4_14ComposedLayoutINS4_7SwizzleILi3ELi4ELi3EEENS4_18smem_ptr_flag_bitsILi16EEENSV_INS5_IJNSA_ILi8EEESH_EEENS5_IJSH_SB_EEEEEEEvNS4_8identityENS4_13SM90_TMA_LOADES1D_vS1E_EENS_8epilogue10collective6detail29Sm90TmaWarpSpecializedAdapterINS1I_15DefaultEpilogueISK_SL_SL_NS1H_6thread17LinearCombinationISK_Li1EffLNS1M_9ScaleType4KindE0ELNS_15FloatRoundStyleE2ESK_EENS1_15EpilogueDefaultEEEEEvvEEEEvNT_6ParamsE,@"STO_CUDA_ENTRY STV_DEFAULT"
_ZN7cutlass13device_kernelINS_4gemm6kernel13GemmUniversalIN4cute5tupleIJiiiiEEENS1_10collective13CollectiveMmaINS1_34MainloopSm90TmaGmmaWarpSpecializedILi4ENS5_IJNS4_1CILi1EEENSA_ILi2EEESB_EEENS1_35KernelTmaWarpSpecializedCooperativeEEENS5_IJNSA_ILi256EEENSA_ILi64EEENSA_ILi128EEEEEENS_6half_tENS5_IJlSB_lEEESK_SL_NS4_8TiledMMAINS4_8MMA_AtomIJNS4_4SM904GMMA25MMA_64x64x16_F32F16F16_SSILNSP_5MajorE0ELSR_0ELNSP_7ScaleInE1ELSS_1EEEEEENS4_6LayoutINS5_IJSC_SB_SB_EEENS5_IJSB_NSA_ILi0EEESX_EEEEENS5_IJNS4_10UnderscoreES10_S10_EEEEENS4_23SM90_TMA_LOAD_MULTICASTENS4_14ComposedLayoutINS4_7SwizzleILi3ELi4ELi3EEENS4_18smem_ptr_flag_bitsILi16EEENSV_INS5_IJNSA_ILi8EEESH_EEENS5_IJSH_SB_EEEEEEEvNS4_8identityENS4_13SM90_TMA_LOADES1D_vS1E_EENS_8epilogue10collective6detail29Sm90TmaWarpSpecializedAdapterINS1I_15DefaultEpilogueISK_SL_SL_NS1H_6thread17LinearCombinationISK_Li1EffLNS1M_9ScaleType4KindE0ELNS_15FloatRoundStyleE2ESK_EENS1_15EpilogueDefaultEEEEEvvEEEEvNT_6ParamsE:
[----:B------:R-:W0:Y:S01]  /*0000*/  LDC R1, c[0x0][0x28] ;  /* 0x00000a00ff017b82 */ /* 0x000e220000000800 */
[----:B------:R-:W1:Y:S01]  /*0010*/  S2R R97, SR_TID.X ;  /* 0x0000000000617919 */ /* 0x000e620000002100 */
[----:B------:R-:W-:Y:S01]  /*0020*/  ELECT P0, URZ, PT ;  /* 0x00000000003f782f */ /* 0x000fe20003800000 */
[----:B------:R-:W-:Y:S01]  /*0030*/  BSSY B0, `(.L_x_0) ;  /* 0x000000f000007945 */ /* 0x000fe20003800000 */
[--C-:B-1----:R-:W-:Y:S02]  /*0040*/  SHF.R.U32.HI R0, RZ, 0x5, R97.reuse ;  /* 0x00000005ff007819 */ /* 0x102fe40000011661 */
[----:B------:R-:W-:-:S03]  /*0050*/  SHF.R.U32.HI R6, RZ, 0x7, R97 ;  /* 0x00000007ff067819 */ /* 0x000fc60000011661 */
[----:B------:R-:W1:Y:S04]  /*0060*/  SHFL.IDX PT, R3, R0, RZ, 0x1f ;  /* 0x00001fff00037589 */ /* 0x000e6800000e0000 */
[----:B------:R2:W3:Y:S01]  /*0070*/  SHFL.IDX PT, R2, R6, RZ, 0x1f ;  /* 0x00001fff06027589 */ /* 0x0004e200000e0000 */
[----:B-1----:R-:W-:-:S13]  /*0080*/  ISETP.NE.OR P0, PT, R3, RZ, !P0 ;  /* 0x000000ff0300720c */ /* 0x002fda0004705670 */
[----:B0-23--:R-:W-:Y:S05]  /*0090*/  @P0 BRA `(.L_x_1) ;  /* 0x0000000000200947 */ /* 0x00dfea0003800000 */
[----:B------:R-:W-:Y:S02]  /*00a0*/  ULDC.64 UR4, c[0x0][0x198] ;  /* 0x0000660000047ab9 */ /* 0x000fe40000000a00 */
[----:B------:R-:W-:Y:S02]  /*00b0*/  UIADD3 UR6, UP0, UR4, 0xf0, URZ ;  /* 0x000000f004067890 */ /* 0x000fe4000ff1e03f */
[----:B------:R-:W-:Y:S02]  /*00c0*/  UIADD3 UR4, UP1, UR4, 0x1f0, URZ ;  /* 0x000001f004047890 */ /* 0x000fe4000ff3e03f */
[----:B------:R-:W-:Y:S02]  /*00d0*/  UIADD3.X UR7, URZ, UR5, URZ, UP0, !UPT ;  /* 0x000000053f077290 */ /* 0x000fe400087fe43f */
[----:B------:R-:W-:-:S07]  /*00e0*/  UIADD3.X UR5, URZ, UR5, URZ, UP1, !UPT ;  /* 0x000000053f057290 */ /* 0x000fce0008ffe43f */
[----:B------:R0:W-:Y:S02]  /*00f0*/  UTMACCTL.PF [UR6] ;  /* 0x00000000060079b9 */ /* 0x0001e40008040000 */
[----:B------:R0:W-:Y:S02]  /*0100*/  UTMACCTL.PF [UR4] ;  /* 0x00000000040079b9 */ /* 0x0001e40008040000 */
[----:B0-----:R-:W-:Y:S01]  /*0110*/  NOP ;  /* 0x0000000000007918 */ /* 0x001fe20000000000 */
.L_x_1:
[----:B------:R-:W-:Y:S05]  /*0120*/  BSYNC B0 ;  /* 0x0000000000007941 */ /* 0x000fea0003800000 */
.L_x_0:
[----:B------:R-:W0:Y:S02]  /*0130*/  SHFL.IDX PT, R5, R0, RZ, 0x1f ;  /* 0x00001fff00057589 */ /* 0x000e2400000e0000 */
[----:B0-----:R-:W-:-:S13]  /*0140*/  ISETP.NE.AND P0, PT, R5, RZ, PT ;  /* 0x000000ff0500720c */ /* 0x001fda0003f05270 */
[----:B------:R-:W-:Y:S05]  /*0150*/  @P0 BRA `(.L_x_2) ;  /* 0x0000000000580947 */ /* 0x000fea0003800000 */
[----:B------:R-:W0:Y:S01]  /*0160*/  S2UR UR8, SR_CgaCtaId ;  /* 0x00000000000879c3 */ /* 0x000e220000008800 */
[----:B------:R-:W-:Y:S01]  /*0170*/  UMOV UR4, 0x400 ;  /* 0x0000040000047882 */ /* 0x000fe20000000000 */
[----:B------:R-:W-:Y:S01]  /*0180*/  UMOV UR5, 0x1 ;  /* 0x0000000100057882 */ /* 0x000fe20000000000 */
[----:B------:R-:W-:Y:S01]  /*0190*/  UMOV UR6, 0x4 ;  /* 0x0000000400067882 */ /* 0x000fe20000000000 */
[----:B------:R-:W-:Y:S01]  /*01a0*/  ELECT P0, URZ, PT ;  /* 0x00000000003f782f */ /* 0x000fe20003800000 */
[----:B------:R-:W-:-:S04]  /*01b0*/  UIADD3 UR6, -UR6, 0x100000, URZ ;  /* 0x0010000006067890 */ /* 0x000fc8000fffe13f */
[----:B------:R-:W-:Y:S02]  /*01c0*/  USHF.L.U32 UR7, UR6, 0xb, URZ ;  /* 0x0000000b06077899 */ /* 0x000fe4000800063f */
[----:B------:R-:W-:Y:S02]  /*01d0*/  USHF.L.U32 UR6, UR6, 0x1, URZ ;  /* 0x0000000106067899 */ /* 0x000fe4000800063f */
[----:B0-----:R-:W-:Y:S02]  /*01e0*/  ULEA UR8, UR8, UR4, 0x18 ;  /* 0x0000000408087291 */ /* 0x001fe4000f8ec03f */
[----:B------:R-:W-:-:S04]  /*01f0*/  UIADD3 UR4, -UR5, 0x100000, URZ ;  /* 0x0010000005047890 */ /* 0x000fc8000fffe13f */
[----:B------:R-:W-:Y:S02]  /*0200*/  USHF.L.U32 UR5, UR4, 0xb, URZ ;  /* 0x0000000b04057899 */ /* 0x000fe4000800063f */
[----:B------:R-:W-:Y:S01]  /*0210*/  USHF.L.U32 UR4, UR4, 0x1, URZ ;  /* 0x0000000104047899 */ /* 0x000fe2000800063f */
[----:B------:R-:W0:Y:S11]  /*0220*/  FENCE.VIEW.ASYNC.S ;  /* 0x00000000000073c6 */ /* 0x000e360000000000 */
[----:B0-----:R0:W1:Y:S01]  /*0230*/  SYNCS.EXCH.64 URZ, [UR8], UR4 ;  /* 0x00000004083f75b2 */ /* 0x0010620008000100 */
[----:B------:R0:W2:Y:S01]  /*0240*/  SYNCS.EXCH.64 URZ, [UR8+0x20], UR6 ;  /* 0x00002006083f75b2 */ /* 0x0000a20008000100 */
[----:B------:R0:W3:Y:S01]  /*0250*/  SYNCS.EXCH.64 URZ, [UR8+0x8], UR4 ;  /* 0x00000804083f75b2 */ /* 0x0000e20008000100 */
[----:B------:R0:W4:Y:S01]  /*0260*/  SYNCS.EXCH.64 URZ, [UR8+0x28], UR6 ;  /* 0x00002806083f75b2 */ /* 0x0001220008000100 */
[----:B------:R0:W0:Y:S01]  /*0270*/  SYNCS.EXCH.64 URZ, [UR8+0x10], UR4 ;  /* 0x00001004083f75b2 */ /* 0x0000220008000100 */
[----:B------:R0:W0:Y:S01]  /*0280*/  SYNCS.EXCH.64 URZ, [UR8+0x30], UR6 ;  /* 0x00003006083f75b2 */ /* 0x0000220008000100 */
[----:B------:R0:W0:Y:S01]  /*0290*/  SYNCS.EXCH.64 URZ, [UR8+0x18], UR4 ;  /* 0x00001804083f75b2 */ /* 0x0000220008000100 */
[----:B------:R0:W0:Y:S01]  /*02a0*/  SYNCS.EXCH.64 URZ, [UR8+0x38], UR6 ;  /* 0x00003806083f75b2 */ /* 0x0000220008000100 */
[----:B------:R-:W-:Y:S01]  /*02b0*/  NOP ;  /* 0x0000000000007918 */ /* 0x000fe20000000000 */
.L_x_2:
[----:B------:R-:W5:Y:S01]  /*02c0*/  SHFL.IDX PT, R0, R0, RZ, 0x1f ;  /* 0x00001fff00007589 */ /* 0x000f6200000e0000 */
[----:B------:R-:W-:Y:S01]  /*02d0*/  SHF.R.S32.HI R8, RZ, 0x1f, R97 ;  /* 0x0000001fff087819 */ /* 0x000fe20000011461 */
[----:B0-----:R-:W0:Y:S01]  /*02e0*/  S2UR UR8, SR_CTAID.X ;  /* 0x00000000000879c3 */ /* 0x001e220000002500 */
[----:B------:R-:W-:Y:S01]  /*02f0*/  ELECT P0, URZ, PT ;  /* 0x00000000003f782f */ /* 0x000fe20003800000 */
[----:B------:R-:W1:Y:S01]  /*0300*/  S2R R4, SR_CTAID.Y ;  /* 0x0000000000047919 */ /* 0x000e620000002600 */
[----:B------:R-:W-:Y:S01]  /*0310*/  LEA.HI R8, R8, R97, RZ, 0x7 ;  /* 0x0000006108087211 */ /* 0x000fe200078f38ff */
[----:B------:R-:W-:Y:S01]  /*0320*/  ULDC UR4, c[0x0][0x154] ;  /* 0x0000550000047ab9 */ /* 0x000fe20000000800 */
[----:B------:R-:W-:Y:S01]  /*0330*/  SHF.R.S32.HI R10, RZ, 0x1f, R5 ;  /* 0x0000001fff0a7819 */ /* 0x000fe20000011405 */
[----:B------:R-:W-:Y:S01]  /*0340*/  NOP ;  /* 0x0000000000007918 */ /* 0x000fe20000000000 */
[----:B------:R-:W-:Y:S01]  /*0350*/  LOP3.LUT R8, R8, 0xffffff80, RZ, 0xc0, !PT ;  /* 0xffffff8008087812 */ /* 0x000fe200078ec0ff */
[----:B------:R-:W2:Y:S01]  /*0360*/  LDC R14, c[0x0][0x140] ;  /* 0x00005000ff0e7b82 */ /* 0x000ea20000000800 */
[----:B------:R-:W-:Y:S01]  /*0370*/  LEA.HI R10, R10, R5, RZ, 0x2 ;  /* 0x000000050a0a7211 */ /* 0x000fe200078f10ff */
[----:B------:R-:W-:-:S02]  /*0380*/  NOP ;  /* 0x0000000000007918 */ /* 0x000fc40000000000 */
[----:B------:R-:W-:Y:S01]  /*0390*/  IMAD.IADD R8, R97, 0x1, -R8 ;  /* 0x0000000161087824 */ /* 0x000fe200078e0a08 */
[----:B------:R-:W-:-:S03]  /*03a0*/  LOP3.LUT R10, R10, 0x3ffffffc, RZ, 0xc0, !PT ;  /* 0x3ffffffc0a0a7812 */ /* 0x000fc600078ec0ff */
[----:B------:R-:W3:Y:S01]  /*03b0*/  LDC R12, c[0x0][0x144] ;  /* 0x00005100ff0c7b82 */ /* 0x000ee20000000800 */
[----:B------:R-:W-:Y:S01]  /*03c0*/  SHF.R.S32.HI R7, RZ, 0x1f, R8 ;  /* 0x0000001fff077819 */ /* 0x000fe20000011408 */
[----:B------:R-:W-:Y:S01]  /*03d0*/  IMAD.IADD R10, R5, 0x1, -R10 ;  /* 0x00000001050a7824 */ /* 0x000fe200078e0a0a */
[----:B------:R-:W-:Y:S02]  /*03e0*/  LOP3.LUT P2, RZ, R8, 0x7, RZ, 0xc0, !PT ;  /* 0x0000000708ff7812 */ /* 0x000fe4000784c0ff */
[----:B------:R-:W-:Y:S01]  /*03f0*/  LEA.HI R7, R7, R8, RZ, 0x3 ;  /* 0x0000000807077211 */ /* 0x000fe200078f18ff */
[----:B------:R-:W-:Y:S01]  /*0400*/  VIADD R8, R2, 0xffffffff ;  /* 0xffffffff02087836 */ /* 0x000fe20000000000 */
[----:B-----5:R-:W-:Y:S02]  /*0410*/  ISETP.NE.OR P0, PT, R0, RZ, !P0 ;  /* 0x000000ff0000720c */ /* 0x020fe40004705670 */
[--C-:B------:R-:W-:Y:S02]  /*0420*/  SHF.R.S32.HI R0, RZ, 0x3, R7.reuse ;  /* 0x00000003ff007819 */ /* 0x100fe40000011407 */
[----:B------:R-:W-:-:S02]  /*0430*/  SHF.R.S32.HI R7, RZ, 0x1f, R7 ;  /* 0x0000001fff077819 */ /* 0x000fc40000011407 */
[----:B0-----:R-:W-:Y:S02]  /*0440*/  I2FP.F32.U32 R11, UR8 ;  /* 0x00000008000b7c45 */ /* 0x001fe40008201000 */
[----:B------:R-:W-:Y:S02]  /*0450*/  LEA.HI R7, R7, R0, RZ, 0x2 ;  /* 0x0000000007077211 */ /* 0x000fe400078f10ff */
[----:B--2---:R-:W-:Y:S02]  /*0460*/  ISETP.EQ.U32.AND P3, PT, R14, 0x1, PT ;  /* 0x000000010e00780c */ /* 0x004fe40003f62070 */
[----:B-1----:R-:W-:Y:S01]  /*0470*/  I2FP.F32.U32 R9, R4 ;  /* 0x0000000400097245 */ /* 0x002fe20000201000 */
[----:B------:R-:W-:Y:S01]  /*0480*/  VOTEU.ALL UP0, P0 ;  /* 0x00000000003f7886 */ /* 0x000fe20000000000 */
[----:B------:R-:W-:Y:S01]  /*0490*/  LOP3.LUT R7, R7, 0xfffffffc, RZ, 0xc0, !PT ;  /* 0xfffffffc07077812 */ /* 0x000fe200078ec0ff */
[----:B------:R-:W-:Y:S01]  /*04a0*/  VOTEU.ALL UP1, P0 ;  /* 0x00000000003f7886 */ /* 0x000fe20000020000 */
[----:B------:R-:W-:Y:S01]  /*04b0*/  ISETP.GE.U32.AND P5, PT, R8, 0x2, PT ;  /* 0x000000020800780c */ /* 0x000fe20003fa6070 */
[----:B------:R-:W-:Y:S01]  /*04c0*/  FMUL R13, R9, UR4 ;  /* 0x00000004090d7c20 */ /* 0x000fe20008400000 */
[----:B------:R-:W0:Y:S01]  /*04d0*/  @!UP0 S2UR UR7, SR_CgaCtaId ;  /* 0x00000000000789c3 */ /* 0x000e220000008800 */
[----:B------:R-:W-:Y:S01]  /*04e0*/  ULDC UR4, c[0x0][0x150] ;  /* 0x0000540000047ab9 */ /* 0x000fe20000000800 */
[----:B------:R-:W-:-:S02]  /*04f0*/  IMAD.IADD R7, R0, 0x1, -R7 ;  /* 0x0000000100077824 */ /* 0x000fc400078e0a07 */
[----:B------:R-:W-:Y:S01]  /*0500*/  FMUL R11, R11, UR4 ;  /* 0x000000040b0b7c20 */ /* 0x000fe20008400000 */
[----:B------:R-:W-:Y:S01]  /*0510*/  SHF.R.S32.HI R0, RZ, 0x1f, R3 ;  /* 0x0000001fff007819 */ /* 0x000fe20000011403 */
[----:B------:R-:W1:Y:S01]  /*0520*/  F2I.U32.TRUNC.NTZ R13, R13 ;  /* 0x0000000d000d7305 */ /* 0x000e62000020f000 */
[----:B------:R-:W-:Y:S01]  /*0530*/  IMAD R7, R10, 0x4, R7 ;  /* 0x000000040a077824 */ /* 0x000fe200078e0207 */
[----:B------:R-:W-:Y:S01]  /*0540*/  UMOV UR4, 0x20 ;  /* 0x0000002000047882 */ /* 0x000fe20000000000 */
[----:B------:R-:W2:Y:S01]  /*0550*/  LDC R9, c[0x0][0x148] ;  /* 0x00005200ff097b82 */ /* 0x000ea20000000800 */
[----:B------:R-:W-:Y:S01]  /*0560*/  LEA.HI R0, R0, R3, RZ, 0x2 ;  /* 0x0000000300007211 */ /* 0x000fe200078f10ff */
[----:B------:R-:W-:Y:S01]  /*0570*/  IMAD.SHL.U32 R10, R7, 0x4, RZ ;  /* 0x00000004070a7824 */ /* 0x000fe200078e00ff */
[----:B------:R-:W-:Y:S01]  /*0580*/  @!UP0 UMOV UR6, 0x400 ;  /* 0x0000040000068882 */ /* 0x000fe20000000000 */
[----:B------:R-:W-:-:S04]  /*0590*/  @!UP0 UIADD3 UR4, -UR4, 0x100000, URZ ;  /* 0x0010000004048890 */ /* 0x000fc8000fffe13f */
[----:B------:R-:W-:Y:S02]  /*05a0*/  @!UP0 USHF.L.U32 UR5, UR4, 0xb, URZ ;  /* 0x0000000b04058899 */ /* 0x000fe4000800063f */
[----:B------:R-:W-:Y:S01]  /*05b0*/  @!UP0 USHF.L.U32 UR4, UR4, 0x1, URZ ;  /* 0x0000000104048899 */ /* 0x000fe2000800063f */
[----:B------:R-:W5:Y:S01]  /*05c0*/  F2I.U32.TRUNC.NTZ R11, R11 ;  /* 0x0000000b000b7305 */ /* 0x000f62000020f000 */
[----:B------:R-:W-:Y:S02]  /*05d0*/  LOP3.LUT R0, R0, 0xfffffffc, RZ, 0xc0, !PT ;  /* 0xfffffffc00007812 */ /* 0x000fe400078ec0ff */
[----:B------:R-:W-:-:S03]  /*05e0*/  LOP3.LUT R19, R7, 0xc, R10, 0x78, !PT ;  /* 0x0000000c07137812 */ /* 0x000fc600078e780a */
[----:B------:R-:W-:Y:S02]  /*05f0*/  IMAD.IADD R3, R3, 0x1, -R0 ;  /* 0x0000000103037824 */ /* 0x000fe400078e0a00 */
[----:B-1----:R-:W-:Y:S01]  /*0600*/  IMAD.MOV R22, RZ, RZ, -R13 ;  /* 0x000000ffff167224 */ /* 0x002fe200078e0a0d */
[----:B0-----:R-:W-:Y:S02]  /*0610*/  @!UP0 ULEA UR6, UR7, UR6, 0x18 ;  /* 0x0000000607068291 */ /* 0x001fe4000f8ec03f */
[----:B------:R-:W-:Y:S01]  /*0620*/  ISETP.NE.AND P1, PT, R3, 0x3, PT ;  /* 0x000000030300780c */ /* 0x000fe20003f25270 */
[----:B------:R-:W-:Y:S01]  /*0630*/  VOTEU.ALL UP0, P0 ;  /* 0x00000000003f7886 */ /* 0x000fe20000000000 */
[----:B------:R-:W-:Y:S01]  /*0640*/  ISETP.LT.U32.AND P0, PT, R19, 0x2, !P2 ;  /* 0x000000021300780c */ /* 0x000fe20005701070 */
[----:B-----5:R-:W-:Y:S01]  /*0650*/  IMAD.MOV R11, RZ, RZ, -R11 ;  /* 0x000000ffff0b7224 */ /* 0x020fe200078e0a0b */
[----:B------:R-:W-:Y:S02]  /*0660*/  ISETP.EQ.OR P1, PT, R3, RZ, !P1 ;  /* 0x000000ff0300720c */ /* 0x000fe40004f22670 */
[C---:B------:R-:W-:Y:S01]  /*0670*/  ISETP.NE.AND P2, PT, R2.reuse, RZ, PT ;  /* 0x000000ff0200720c */ /* 0x040fe20003f45270 */
[----:B--2---:R-:W-:Y:S01]  /*0680*/  IMAD R0, R9, R22, R4 ;  /* 0x0000001609007224 */ /* 0x004fe200078e0204 */
[----:B------:R-:W-:Y:S01]  /*0690*/  ISETP.EQ.AND P1, PT, R2, RZ, P1 ;  /* 0x000000ff0200720c */ /* 0x000fe20000f22270 */
[----:B---3--:R-:W-:Y:S01]  /*06a0*/  IMAD R7, R12, R11, UR8 ;  /* 0x000000080c077e24 */ /* 0x008fe2000f8e020b */
[----:B------:R-:W0:Y:S02]  /*06b0*/  FENCE.VIEW.ASYNC.S ;  /* 0x00000000000073c6 */ /* 0x000e240000000000 */
[----:B0-----:R0:W1:Y:S01]  /*06c0*/  @!UP0 SYNCS.EXCH.64 URZ, [UR6+0x50], UR4 ;  /* 0x00005004063f85b2 */ /* 0x0010620008000100 */
[----:B------:R-:W-:-:S02]  /*06d0*/  ISETP.NE.AND P4, PT, R0, R19, PT ;  /* 0x000000130000720c */ /* 0x000fc40003f85270 */
[----:B------:R-:W-:Y:S02]  /*06e0*/  SEL R18, RZ, 0x1, !P1 ;  /* 0x00000001ff127807 */ /* 0x000fe40004800000 */
[----:B------:R-:W-:Y:S02]  /*06f0*/  ISETP.EQ.OR P4, PT, R7, RZ, !P4 ;  /* 0x000000ff0700720c */ /* 0x000fe40006782670 */
[----:B------:R-:W-:Y:S02]  /*0700*/  LOP3.LUT R0, R97, 0x7f, RZ, 0xc0, !PT ;  /* 0x0000007f61007812 */ /* 0x000fe400078ec0ff */
[----:B------:R-:W-:Y:S02]  /*0710*/  PLOP3.LUT P0, PT, P0, P4, PT, 0x80, 0x0 ;  /* 0x000000000000781c */ /* 0x000fe40000709070 */
[----:B------:R-:W-:Y:S02]  /*0720*/  SEL R18, R18, 0x2, P5 ;  /* 0x0000000212127807 */ /* 0x000fe40002800000 */
[----:B------:R-:W-:Y:S01]  /*0730*/  P2R R114, PR, RZ, 0x1 ;  /* 0x00000001ff727803 */ /* 0x000fe20000000000 */
[----:B------:R0:W2:Y:S01]  /*0740*/  @!UP1 SYNCS.EXCH.64 URZ, [UR6+0x58], UR4 ;  /* 0x00005804063f95b2 */ /* 0x0000a20008000100 */
[----:B------:R-:W-:Y:S01]  /*0750*/  NOP ;  /* 0x0000000000007918 */ /* 0x000fe20000000000 */
[----:B------:R-:W-:Y:S06]  /*0760*/  @!P3 BRA `(.L_x_3) ;  /* 0x000000000008b947 */ /* 0x000fec0003800000 */
[----:B-12-4-:R-:W-:Y:S01]  /*0770*/  UCGABAR_ARV ;  /* 0x00000000000079c7 */ /* 0x016fe20008000000 */
[----:B------:R-:W-:Y:S05]  /*0780*/  BRA `(.L_x_4) ;  /* 0x0000000000047947 */ /* 0x000fea0003800000 */
.L_x_3:
[----:B-12-4-:R-:W-:Y:S01]  /*0790*/  NOP ;  /* 0x0000000000007918 */ /* 0x016fe20000000000 */
.L_x_4:
[----:B------:R-:W1:Y:S01]  /*07a0*/  LDC R2, c[0x0][0x65c] ;  /* 0x00019700ff027b82 */ /* 0x000e620000000800 */
[----:B------:R-:W-:Y:S01]  /*07b0*/  LOP3.LUT R5, R5, 0xffffefff, RZ, 0xc0, !PT ;  /* 0xffffefff05057812 */ /* 0x000fe200078ec0ff */
[----:B------:R-:W-:Y:S02]  /*07c0*/  IMAD.U32 R10, RZ, RZ, UR8 ;  /* 0x00000008ff0a7e24 */ /* 0x000fe4000f8e00ff */
[----:B------:R-:W-:Y:S01]  /*07d0*/  IMAD.MOV.U32 R11, RZ, RZ, RZ ;  /* 0x000000ffff0b7224 */ /* 0x000fe200078e00ff */
[----:B-1----:R-:W-:-:S13]  /*07e0*/  ISETP.NE.AND P1, PT, R2, 0x1, PT ;  /* 0x000000010200780c */ /* 0x002fda0003f25270 */
[----:B------:R-:W1:Y:S01]  /*07f0*/  @P1 LDC R17, c[0x0][0x10] ;  /* 0x00000400ff111b82 */ /* 0x000e620000000800 */
[----:B------:R-:W-:Y:S01]  /*0800*/  @P1 LOP3.LUT R5, R5, 0x1000, RZ, 0xfc, !PT ;  /* 0x0000100005051812 */ /* 0x000fe200078efcff */
[----:B------:R-:W-:Y:S02]  /*0810*/  @P1 IMAD.MOV.U32 R5, RZ, RZ, RZ ;  /* 0x000000ffff051224 */ /* 0x000fe400078e00ff */
[----:B------:R-:W-:-:S04]  /*0820*/  @P1 IMAD.MOV.U32 R15, RZ, RZ, RZ ;  /* 0x000000ffff0f1224 */ /* 0x000fc800078e00ff */
[----:B------:R-:W2:Y:S01]  /*0830*/  @!P1 LDC R13, c[0x0][0xc] ;  /* 0x00000300ff0d9b82 */ /* 0x000ea20000000800 */
[----:B0-----:R-:W-:Y:S01]  /*0840*/  ULDC UR4, c[0x0][0xc] ;  /* 0x0000030000047ab9 */ /* 0x001fe20000000800 */
[----:B------:R-:W-:Y:S01]  /*0850*/  ULDC UR5, c[0x0][0x10] ;  /* 0x0000040000057ab9 */ /* 0x000fe20000000800 */
[----:B------:R-:W-:Y:S01]  /*0860*/  ULDC UR6, c[0x0][0x14] ;  /* 0x0000050000067ab9 */ /* 0x000fe20000000800 */
[----:B------:R-:W-:-:S04]  /*0870*/  UIMAD.WIDE.U32 UR4, UR4, UR5, URZ ;  /* 0x00000005040472a5 */ /* 0x000fc8000f8e003f */
[----:B------:R-:W-:Y:S02]  /*0880*/  UIMAD.WIDE.U32 UR38, UR4, UR6, URZ ;  /* 0x00000006042672a5 */ /* 0x000fe4000f8e003f */
[----:B------:R-:W-:-:S04]  /*0890*/  UIMAD UR41, UR5, UR6, URZ ;  /* 0x00000006052972a4 */ /* 0x000fc8000f8e023f */
[----:B------:R-:W-:Y:S01]  /*08a0*/  UIADD3 UR41, UR39, UR41, URZ ;  /* 0x0000002927297290 */ /* 0x000fe2000fffe03f */
[----:B-1----:R-:W-:-:S04]  /*08b0*/  @P1 IMAD.WIDE.U32 R16, R17, UR8, R4 ;  /* 0x0000000811101c25 */ /* 0x002fc8000f8e0004 */
[----:B------:R-:W-:Y:S02]  /*08c0*/  @P1 IMAD.IADD R17, R17, 0x1, R15 ;  /* 0x0000000111111824 */ /* 0x000fe400078e020f */
[----:B--2---:R-:W-:-:S04]  /*08d0*/  @!P1 IMAD.WIDE.U32 R10, R4, R13, R10 ;  /* 0x0000000d040a9225 */ /* 0x004fc800078e000a */
[----:B------:R-:W-:Y:S02]  /*08e0*/  @!P1 IMAD.MOV.U32 R16, RZ, RZ, R10 ;  /* 0x000000ffff109224 */ /* 0x000fe400078e000a */
[----:B------:R-:W-:Y:S01]  /*08f0*/  @!P1 IMAD.MOV.U32 R17, RZ, RZ, R11 ;  /* 0x000000ffff119224 */ /* 0x000fe200078e000b */
[----:B------:R-:W-:Y:S06]  /*0900*/  @!P3 BRA `(.L_x_5) ;  /* 0x00000000000cb947 */ /* 0x000fec0003800000 */
[----:B------:R-:W-:Y:S01]  /*0910*/  UCGABAR_WAIT ;  /* 0x0000000000007dc7 */ /* 0x000fe20008000000 */
[----:B------:R-:W-:Y:S01]  /*0920*/  CCTL.IVALL ;  /* 0x00000000ff00798f */ /* 0x000fe20002000000 */
[----:B------:R-:W-:Y:S05]  /*0930*/  BRA `(.L_x_6) ;  /* 0x0000000000047947 */ /* 0x000fea0003800000 */
.L_x_5:
[----:B------:R-:W-:Y:S06]  /*0940*/  BAR.SYNC.DEFER_BLOCKING 0x0 ;  /* 0x0000000000007b1d */ /* 0x000fec0000010000 */
.L_x_6:
[----:B------:R-:W-:Y:S05]  /*0950*/  @!P2 BRA `(.L_x_7) ;  /* 0x000000700068a947 */ /* 0x000fea0003800000 */
[----:B------:R-:W-:-:S13]  /*0960*/  ISETP.GT.U32.AND P0, PT, R8, 0x1, PT ;  /* 0x000000010800780c */ /* 0x000fda0003f04070 */
[----:B------:R-:W-:Y:S05]  /*0970*/  @P0 EXIT ;  /* 0x000000000000094d */ /* 0x000fea0003800000 */
[----:B------:R-:W-:Y:S01]  /*0980*/  ULDC.64 UR4, c[0x0][0x650] ;  /* 0x0001940000047ab9 */ /* 0x000fe20000000a00 */
[----:B------:R-:W-:Y:S01]  /*0990*/  PRMT R3, RZ, 0x7610, R3 ;  /* 0x00007610ff037816 */ /* 0x000fe20000000003 */
[----:B------:R-:W-:Y:S01]  /*09a0*/  IMAD.MOV.U32 R109, RZ, RZ, -0x1 ;  /* 0xffffffffff6d7424 */ /* 0x000fe200078e00ff */
[----:B------:R-:W-:Y:S01]  /*09b0*/  ISETP.GE.U32.AND P0, PT, R16, UR4, PT ;  /* 0x0000000410007c0c */ /* 0x000fe2000bf06070 */
[----:B------:R-:W-:Y:S02]  /*09c0*/  IMAD.MOV.U32 R102, RZ, RZ, -0x1 ;  /* 0xffffffffff667424 */ /* 0x000fe400078e00ff */
[----:B------:R-:W-:Y:S01]  /*09d0*/  IMAD.MOV.U32 R23, RZ, RZ, -0x1 ;  /* 0xffffffffff177424 */ /* 0x000fe200078e00ff */
[----:B------:R-:W-:-:S13]  /*09e0*/  ISETP.GE.U32.AND.EX P0, PT, R17, UR5, PT, P0 ;  /* 0x0000000511007c0c */ /* 0x000fda000bf06100 */
[----:B------:R-:W-:Y:S05]  /*09f0*/  @P0 BRA `(.L_x_8) ;  /* 0x00000004002c0947 */ /* 0x000fea0003800000 */
[----:B------:R-:W0:Y:S01]  /*0a00*/  LDC.64 R24, c[0x0][0x628] ;  /* 0x00018a00ff187b82 */ /* 0x000e220000000a00 */
[----:B------:R-:W-:Y:S02]  /*0a10*/  IMAD.MOV.U32 R10, RZ, RZ, R16 ;  /* 0x000000ffff0a7224 */ /* 0x000fe400078e0010 */
[----:B------:R-:W-:-:S05]  /*0a20*/  IMAD.MOV.U32 R11, RZ, RZ, R17 ;  /* 0x000000ffff0b7224 */ /* 0x000fca00078e0011 */
[----:B------:R-:W1:Y:S08]  /*0a30*/  LDC R8, c[0x0][0x630] ;  /* 0x00018c00ff087b82 */ /* 0x000e700000000800 */
[----:B------:R-:W2:Y:S01]  /*0a40*/  LDC.64 R26, c[0x0][0x620] ;  /* 0x00018800ff1a7b82 */ /* 0x000ea20000000a00 */
[----:B0-----:R-:W-:-:S04]  /*0a50*/  ISETP.NE.U32.AND P0, PT, R24, RZ, PT ;  /* 0x000000ff1800720c */ /* 0x001fc80003f05070 */
[----:B------:R-:W-:-:S13]  /*0a60*/  ISETP.NE.AND.EX P0, PT, R25, RZ, PT, P0 ;  /* 0x000000ff1900720c */ /* 0x000fda0003f05300 */
[----:B-12---:R-:W-:Y:S05]  /*0a70*/  @!P0 BRA `(.L_x_9) ;  /* 0x0000000000288947 */ /* 0x006fea0003800000 */
[----:B------:R-:W0:Y:S02]  /*0a80*/  LDC R3, c[0x0][0x634] ;  /* 0x00018d00ff037b82 */ /* 0x000e240000000800 */
[----:B0-----:R-:W-:-:S05]  /*0a90*/  IADD3 R3, P0, R16, R3, RZ ;  /* 0x0000000310037210 */ /* 0x001fca0007f1e0ff */
[----:B------:R-:W-:-:S04]  /*0aa0*/  IMAD.X R21, RZ, RZ, R17, P0 ;  /* 0x000000ffff157224 */ /* 0x000fc800000e0611 */
[----:B------:R-:W-:-:S04]  /*0ab0*/  IMAD.WIDE.U32 R10, R21, R24, RZ ;  /* 0x00000018150a7225 */ /* 0x000fc800078e00ff */
[----:B------:R-:W-:-:S04]  /*0ac0*/  IMAD.WIDE.U32 R12, P0, R3, R25, R10 ;  /* 0x00000019030c7225 */ /* 0x000fc8000780000a */
[----:B------:R-:W-:-:S04]  /*0ad0*/  IMAD.WIDE.U32 R10, R3, R24, RZ ;  /* 0x00000018030a7225 */ /* 0x000fc800078e00ff */
[----:B------:R-:W-:Y:S01]  /*0ae0*/  IMAD.X R15, RZ, RZ, RZ, P0 ;  /* 0x000000ffff0f7224 */ /* 0x000fe200000e06ff */
[----:B------:R-:W-:Y:S01]  /*0af0*/  IADD3 RZ, P0, R11, R12, RZ ;  /* 0x0000000c0bff7210 */ /* 0x000fe20007f1e0ff */
[----:B------:R-:W-:-:S04]  /*0b00*/  IMAD.MOV.U32 R14, RZ, RZ, R13 ;  /* 0x000000ffff0e7224 */ /* 0x000fc800078e000d */
[----:B------:R-:W-:-:S08]  /*0b10*/  IMAD.WIDE.U32.X R10, R21, R25, R14, P0 ;  /* 0x00000019150a7225 */ /* 0x000fd000000e040e */
.L_x_9:
[----:B------:R-:W0:Y:S01]  /*0b20*/  LDC.64 R30, c[0x0][0x640] ;  /* 0x00019000ff1e7b82 */ /* 0x000e220000000a00 */
[--C-:B------:R-:W-:Y:S01]  /*0b30*/  SHF.R.U64 R29, R10, R8, R11.reuse ;  /* 0x000000080a1d7219 */ /* 0x100fe2000000120b */
[----:B------:R-:W-:Y:S01]  /*0b40*/  IMAD R22, R9, R22, R4 ;  /* 0x0000001609167224 */ /* 0x000fe200078e0204 */
[----:B------:R-:W-:Y:S01]  /*0b50*/  SHF.R.U32.HI R3, RZ, R8, R11 ;  /* 0x00000008ff037219 */ /* 0x000fe2000001160b */
[----:B------:R-:W-:Y:S01]  /*0b60*/  IMAD.MOV.U32 R23, RZ, RZ, 0x1 ;  /* 0x00000001ff177424 */ /* 0x000fe200078e00ff */
[----:B------:R-:W-:-:S03]  /*0b70*/  IADD3 R5, P0, RZ, -R29, RZ ;  /* 0x8000001dff057210 */ /* 0x000fc60007f1e0ff */
[----:B------:R-:W1:Y:S02]  /*0b80*/  LDC R12, c[0x0][0x618] ;  /* 0x00018600ff0c7b82 */ /* 0x000e640000000800 */
[----:B------:R-:W-:Y:S02]  /*0b90*/  IMAD.X R3, RZ, RZ, ~R3, P0 ;  /* 0x000000ffff037224 */ /* 0x000fe400000e0e03 */
[----:B------:R-:W-:-:S04]  /*0ba0*/  IMAD.WIDE.U32 R10, R5, R26, R16 ;  /* 0x0000001a050a7225 */ /* 0x000fc800078e0010 */
[----:B------:R-:W2:Y:S01]  /*0bb0*/  LDC R20, c[0x0][0x608] ;  /* 0x00018200ff147b82 */ /* 0x000ea20000000800 */
[----:B------:R-:W-:Y:S02]  /*0bc0*/  IMAD R8, R3, R26, RZ ;  /* 0x0000001a03087224 */ /* 0x000fe400078e02ff */
[----:B------:R-:W-:Y:S02]  /*0bd0*/  IMAD.MOV.U32 R3, RZ, RZ, -0x1 ;  /* 0xffffffffff037424 */ /* 0x000fe400078e00ff */
[----:B------:R-:W-:-:S03]  /*0be0*/  IMAD R5, R5, R27, R8 ;  /* 0x0000001b05057224 */ /* 0x000fc600078e0208 */
[----:B------:R-:W3:Y:S01]  /*0bf0*/  LDC R28, c[0x0][0x658] ;  /* 0x00019600ff1c7b82 */ /* 0x000ee20000000800 */
[----:B------:R-:W-:Y:S01]  /*0c00*/  IMAD.IADD R5, R11, 0x1, R5 ;  /* 0x000000010b057824 */ /* 0x000fe200078e0205 */
[----:B0-----:R-:W-:-:S04]  /*0c10*/  ISETP.NE.U32.AND P0, PT, R30, RZ, PT ;  /* 0x000000ff1e00720c */ /* 0x001fc80003f05070 */
[----:B------:R-:W-:Y:S02]  /*0c20*/  ISETP.NE.AND.EX P0, PT, R31, RZ, PT, P0 ;  /* 0x000000ff1f00720c */ /* 0x000fe40003f05300 */
[----:B------:R-:W0:Y:S01]  /*0c30*/  LDC R24, c[0x0][0x600] ;  /* 0x00018000ff187b82 */ /* 0x000e220000000800 */
[-CC-:B-1----:R-:W-:Y:S02]  /*0c40*/  SHF.R.U64 R14, R10, R12.reuse, R5.reuse ;  /* 0x0000000c0a0e7219 */ /* 0x182fe40000001205 */
[----:B------:R-:W-:-:S05]  /*0c50*/  SHF.R.U32.HI R5, RZ, R12, R5 ;  /* 0x0000000cff057219 */ /* 0x000fca0000011605 */
[----:B------:R-:W1:Y:S01]  /*0c60*/  LDC R15, c[0x0][0x648] ;  /* 0x00019200ff0f7b82 */ /* 0x000e620000000800 */
[-CC-:B--2---:R-:W-:Y:S02]  /*0c70*/  SHF.R.U64 R27, R14, R20.reuse, R5.reuse ;  /* 0x000000140e1b7219 */ /* 0x184fe40000001205 */
[----:B------:R-:W-:-:S05]  /*0c80*/  SHF.R.U32.HI R5, RZ, R20, R5 ;  /* 0x00000014ff057219 */ /* 0x000fca0000011605 */
[----:B------:R-:W2:Y:S01]  /*0c90*/  LDC R21, c[0x0][0x638] ;  /* 0x00018e00ff157b82 */ /* 0x000ea20000000800 */
[-CC-:B---3--:R-:W-:Y:S02]  /*0ca0*/  SHF.R.U64 R20, R27, R28.reuse, R5.reuse ;  /* 0x0000001c1b147219 */ /* 0x188fe40000001205 */
[-C--:B------:R-:W-:Y:S02]  /*0cb0*/  SHF.L.U32 R3, R3, R28.reuse, RZ ;  /* 0x0000001c03037219 */ /* 0x080fe400000006ff */
[----:B------:R-:W-:Y:S01]  /*0cc0*/  SHF.R.U32.HI R5, RZ, R28, R5 ;  /* 0x0000001cff057219 */ /* 0x000fe20000011605 */
[----:B------:R-:W-:Y:S01]  /*0cd0*/  IMAD.MOV.U32 R4, RZ, RZ, R20 ;  /* 0x000000ffff047224 */ /* 0x000fe200078e0014 */
[----:B------:R-:W-:Y:S01]  /*0ce0*/  LOP3.LUT R12, RZ, R3, RZ, 0x33, !PT ;  /* 0x00000003ff0c7212 */ /* 0x000fe200078e33ff */
[----:B------:R-:W3:Y:S01]  /*0cf0*/  LDC R25, c[0x0][0x610] ;  /* 0x00018400ff197b82 */ /* 0x000ee20000000800 */
[----:B------:R-:W-:Y:S05]  /*0d00*/  @!P0 BRA `(.L_x_10) ;  /* 0x0000000000288947 */ /* 0x000fea0003800000 */
[----:B------:R-:W4:Y:S02]  /*0d10*/  LDC R3, c[0x0][0x64c] ;  /* 0x00019300ff037b82 */ /* 0x000f240000000800 */
[----:B----4-:R-:W-:-:S05]  /*0d20*/  IADD3 R3, P0, R20, R3, RZ ;  /* 0x0000000314037210 */ /* 0x010fca0007f1e0ff */
        /* <DEDUP_REMOVED lines=8> */
.L_x_10:
[----:B-1----:R-:W-:Y:S01]  /*0db0*/  SHF.R.U64 R4, R4, R15, R5 ;  /* 0x0000000f04047219 */ /* 0x002fe20000001205 */
[----:B0-----:R-:W-:Y:S01]  /*0dc0*/  VIADD R5, R24, 0xffffffff ;  /* 0xffffffff18057836 */ /* 0x001fe20000000000 */
[----:B------:R-:W-:Y:S01]  /*0dd0*/  SHF.L.U32 R3, R23, R28, RZ ;  /* 0x0000001c17037219 */ /* 0x000fe200000006ff */
[----:B------:R-:W-:Y:S01]  /*0de0*/  IMAD.MOV.U32 R23, RZ, RZ, R29 ;  /* 0x000000ffff177224 */ /* 0x000fe200078e001d */
[----:B------:R-:W-:Y:S01]  /*0df0*/  LOP3.LUT R12, R27, R12, RZ, 0xc0, !PT ;  /* 0x0000000c1b0c7212 */ /* 0x000fe200078ec0ff */
[----:B------:R-:W-:Y:S01]  /*0e00*/  IMAD.MOV R8, RZ, RZ, -R4 ;  /* 0x000000ffff087224 */ /* 0x000fe200078e0a04 */
[----:B------:R-:W-:-:S03]  /*0e10*/  SEL R7, R7, R22, !P1 ;  /* 0x0000001607077207 */ /* 0x000fc60004800000 */
[----:B------:R-:W-:Y:S01]  /*0e20*/  IMAD R12, R3, R4, R12 ;  /* 0x00000004030c7224 */ /* 0x000fe200078e020c */
[----:B------:R-:W-:Y:S01]  /*0e30*/  LOP3.LUT R4, R14, R5, RZ, 0xc0, !PT ;  /* 0x000000050e047212 */ /* 0x000fe200078ec0ff */
[----:B--2---:R-:W-:Y:S02]  /*0e40*/  IMAD R3, R8, R21, R20 ;  /* 0x0000001508037224 */ /* 0x004fe400078e0214 */
[----:B---3--:R-:W-:Y:S02]  /*0e50*/  IMAD R7, R12, R25, R7 ;  /* 0x000000190c077224 */ /* 0x008fe400078e0207 */
[----:B------:R-:W-:Y:S02]  /*0e60*/  IMAD.MOV.U32 R5, RZ, RZ, 0x1 ;  /* 0x00000001ff057424 */ /* 0x000fe400078e00ff */
[----:B------:R-:W-:-:S03]  /*0e70*/  IMAD R4, R3, R24, R4 ;  /* 0x0000001803047224 */ /* 0x000fc600078e0204 */
[----:B------:R-:W-:Y:S02]  /*0e80*/  PRMT R3, R5, 0x7610, R3 ;  /* 0x0000761005037816 */ /* 0x000fe40000000003 */
[----:B------:R-:W-:Y:S02]  /*0e90*/  SEL R102, R4, R7, !P1 ;  /* 0x0000000704667207 */ /* 0x000fe40004800000 */
[----:B------:R-:W-:-:S07]  /*0ea0*/  SEL R109, R7, R4, !P1 ;  /* 0x00000004076d7207 */ /* 0x000fce0004800000 */
.L_x_8:
[----:B------:R-:W-:-:S08]  /*0eb0*/  NOP ;  /* 0x0000000000007918 */ /* 0x000fd00000000000 */
[----:B------:R-:W0:Y:S02]  /*0ec0*/  USETMAXREG.TRY_ALLOC.CTAPOOL UP0, 0xe8 ;  /* 0x000000e8000079c8 */ /* 0x000e240008000600 */
[----:B0-----:R-:W-:-:S13]  /*0ed0*/  PLOP3.LUT P0, PT, PT, PT, UP0, 0x80, 0x0 ;  /* 0x000000000000781c */ /* 0x001fda0003f0f008 */
[----:B------:R-:W-:Y:S05]  /*0ee0*/  @!P0 BRA `(.L_x_8) ;  /* 0xfffffffc00f08947 */ /* 0x000fea000383ffff */
[----:B------:R-:W-:Y:S01]  /*0ef0*/  ULDC.64 UR4, c[0x0][0x598] ;  /* 0x0001660000047ab9 */ /* 0x000fe20000000a00 */
[----:B------:R-:W-:Y:S01]  /*0f00*/  ULDC.64 UR36, c[0x0][0x208] ;  /* 0x0000820000247ab9 */ /* 0x000fe20000000a00 */
[----:B------:R-:W-:-:S04]  /*0f10*/  ISETP.NE.U32.AND P0, PT, RZ, UR4, PT ;  /* 0x00000004ff007c0c */ /* 0x000fc8000bf05070 */
[----:B------:R-:W-:-:S13]  /*0f20*/  ISETP.NE.AND.EX P0, PT, RZ, UR5, PT, P0 ;  /* 0x00000005ff007c0c */ /* 0x000fda000bf05300 */
[----:B------:R-:W-:Y:S05]  /*0f30*/  @!P0 BRA `(.L_x_11) ;  /* 0x00000000001c8947 */ /* 0x000fea0003800000 */
[----:B------:R-:W0:Y:S02]  /*0f40*/  LDC.64 R4, c[0x0][0x598] ;  /* 0x00016600ff047b82 */ /* 0x000e240000000a00 */
[----:B0-----:R-:W2:Y:S02]  /*0f50*/  LDG.E.64 R4, desc[UR36][R4.64] ;  /* 0x0000002404047981 */ /* 0x001ea4000c1e1b00 */
[----:B--2---:R-:W-:-:S04]  /*0f60*/  ISETP.NE.U32.AND P0, PT, R4, RZ, PT ;  /* 0x000000ff0400720c */ /* 0x004fc80003f05070 */
[----:B------:R-:W-:-:S13]  /*0f70*/  ISETP.NE.AND.EX P0, PT, R5, RZ, PT, P0 ;  /* 0x000000ff0500720c */ /* 0x000fda0003f05300 */
[----:B------:R-:W-:Y:S05]  /*0f80*/  @!P0 BRA `(.L_x_11) ;  /* 0x0000000000088947 */ /* 0x000fea0003800000 */
[----:B------:R0:W5:Y:S01]  /*0f90*/  LD.E R22, desc[UR36][R4.64] ;  /* 0x0000002404167980 */ /* 0x000162000c101900 */
[----:B------:R-:W-:Y:S05]  /*0fa0*/  BRA `(.L_x_12) ;  /* 0x0000000000247947 */ /* 0x000fea0003800000 */
.L_x_11:
[----:B------:R-:W-:Y:S02]  /*0fb0*/  ULDC.64 UR4, c[0x0][0x588] ;  /* 0x0001620000047ab9 */ /* 0x000fe40000000a00 */
[----:B------:R-:W-:-:S04]  /*0fc0*/  ISETP.NE.U32.AND P0, PT, RZ, UR4, PT ;  /* 0x00000004ff007c0c */ /* 0x000fc8000bf05070 */
[----:B------:R-:W-:-:S13]  /*0fd0*/  ISETP.NE.AND.EX P0, PT, RZ, UR5, PT, P0 ;  /* 0x00000005ff007c0c */ /* 0x000fda000bf05300 */
[----:B------:R-:W-:Y:S05]  /*0fe0*/  @!P0 BRA `(.L_x_13) ;  /* 0x00000000000c8947 */ /* 0x000fea0003800000 */
[----:B------:R-:W0:Y:S02]  /*0ff0*/  LDC.64 R4, c[0x0][0x588] ;  /* 0x00016200ff047b82 */ /* 0x000e240000000a00 */
[----:B0-----:R1:W5:Y:S01]  /*1000*/  LDG.E R22, desc[UR36][R4.64] ;  /* 0x0000002404167981 */ /* 0x001362000c1e1900 */
[----:B------:R-:W-:Y:S05]  /*1010*/  BRA `(.L_x_12) ;  /* 0x0000000000087947 */ /* 0x000fea0003800000 */
.L_x_13:
[----:B------:R-:W-:Y:S02]  /*1020*/  ULDC UR4, c[0x0][0x580] ;  /* 0x0001600000047ab9 */ /* 0x000fe40000000800 */
[----:B------:R-:W-:-:S07]  /*1030*/  IMAD.U32 R22, RZ, RZ, UR4 ;  /* 0x00000004ff167e24 */ /* 0x000fce000f8e00ff */
.L_x_12:
[----:B------:R-:W-:Y:S02]  /*1040*/  ULDC.64 UR4, c[0x0][0x5a0] ;  /* 0x0001680000047ab9 */ /* 0x000fe40000000a00 */
[----:B------:R-:W-:-:S04]  /*1050*/  ISETP.NE.U32.AND P0, PT, RZ, UR4, PT ;  /* 0x00000004ff007c0c */ /* 0x000fc8000bf05070 */
[----:B------:R-:W-:-:S13]  /*1060*/  ISETP.NE.AND.EX P0, PT, RZ, UR5, PT, P0 ;  /* 0x00000005ff007c0c */ /* 0x000fda000bf05300 */
[----:B------:R-:W-:Y:S05]  /*1070*/  @!P0 BRA `(.L_x_14) ;  /* 0x00000000001c8947 */ /* 0x000fea0003800000 */
[----:B01----:R-:W0:Y:S02]  /*1080*/  LDC.64 R4, c[0x0][0x5a0] ;  /* 0x00016800ff047b82 */ /* 0x003e240000000a00 */
[----:B0-----:R-:W2:Y:S02]  /*1090*/  LDG.E.64 R4, desc[UR36][R4.64] ;  /* 0x0000002404047981 */ /* 0x001ea4000c1e1b00 */
[----:B--2---:R-:W-:-:S04]  /*10a0*/  ISETP.NE.U32.AND P0, PT, R4, RZ, PT ;  /* 0x000000ff0400720c */ /* 0x004fc80003f05070 */
[----:B------:R-:W-:-:S13]  /*10b0*/  ISETP.NE.AND.EX P0, PT, R5, RZ, PT, P0 ;  /* 0x000000ff0500720c */ /* 0x000fda0003f05300 */
[----:B------:R-:W-:Y:S05]  /*10c0*/  @!P0 BRA `(.L_x_14) ;  /* 0x0000000000088947 */ /* 0x000fea0003800000 */
[----:B------:R0:W5:Y:S01]  /*10d0*/  LD.E R90, desc[UR36][R4.64] ;  /* 0x00000024045a7980 */ /* 0x000162000c101900 */
[----:B------:R-:W-:Y:S05]  /*10e0*/  BRA `(.L_x_15) ;  /* 0x0000000000247947 */ /* 0x000fea0003800000 */
.L_x_14:
[----:B------:R-:W-:Y:S02]  /*10f0*/  ULDC.64 UR4, c[0x0][0x590] ;  /* 0x0001640000047ab9 */ /* 0x000fe40000000a00 */
[----:B------:R-:W-:-:S04]  /*1100*/  ISETP.NE.U32.AND P0, PT, RZ, UR4, PT ;  /* 0x00000004ff007c0c */ /* 0x000fc8000bf05070 */
[----:B------:R-:W-:-:S13]  /*1110*/  ISETP.NE.AND.EX P0, PT, RZ, UR5, PT, P0 ;  /* 0x00000005ff007c0c */ /* 0x000fda000bf05300 */
[----:B------:R-:W-:Y:S05]  /*1120*/  @!P0 BRA `(.L_x_16) ;  /* 0x00000000000c8947 */ /* 0x000fea0003800000 */
[----:B------:R-:W2:Y:S02]  /*1130*/  LDC.64 R90, c[0x0][0x590] ;  /* 0x00016400ff5a7b82 */ /* 0x000ea40000000a00 */
[----:B--2---:R2:W5:Y:S01]  /*1140*/  LDG.E R90, desc[UR36][R90.64] ;  /* 0x000000245a5a7981 */ /* 0x004562000c1e1900 */
[----:B------:R-:W-:Y:S05]  /*1150*/  BRA `(.L_x_15) ;  /* 0x0000000000087947 */ /* 0x000fea0003800000 */
.L_x_16:
[----:B------:R-:W-:Y:S02]  /*1160*/  ULDC UR4, c[0x0][0x584] ;  /* 0x0001610000047ab9 */ /* 0x000fe40000000800 */
[----:B------:R-:W-:-:S07]  /*1170*/  IMAD.U32 R90, RZ, RZ, UR4 ;  /* 0x00000004ff5a7e24 */ /* 0x000fce000f8e00ff */
.L_x_15:
[----:B------:R-:W-:-:S13]  /*1180*/  LOP3.LUT P0, RZ, R3, 0xff, RZ, 0xc0, !PT ;  /* 0x000000ff03ff7812 */ /* 0x000fda000780c0ff */
[----:B------:R-:W-:Y:S05]  /*1190*/  @!P0 EXIT ;  /* 0x000000000000894d */ /* 0x000fea0003800000 */
[----:B------:R-:W3:Y:S01]  /*11a0*/  LDC R92, c[0x0][0x658] ;  /* 0x00019600ff5c7b82 */ /* 0x000ee20000000800 */
[----:B------:R-:W-:Y:S01]  /*11b0*/  ULDC.64 UR6, c[0x0][0x288] ;  /* 0x0000a20000067ab9 */ /* 0x000fe20000000a00 */
[----:B------:R-:W-:Y:S01]  /*11c0*/  LOP3.LUT R6, R6, 0x1, RZ, 0xc0, !PT ;  /* 0x0000000106067812 */ /* 0x000fe200078ec0ff */
[----:B------:R-:W-:Y:S01]  /*11d0*/  UIADD3 UR4, UR7, 0x7f, URZ ;  /* 0x0000007f07047890 */ /* 0x000fe2000fffe03f */
[----:B------:R-:W-:Y:S01]  /*11e0*/  SHF.R.U32.HI R3, RZ, 0x2, R97 ;  /* 0x00000002ff037819 */ /* 0x000fe20000011661 */
[----:B------:R-:W-:Y:S01]  /*11f0*/  IMAD.MOV.U32 R7, RZ, RZ, -0x1 ;  /* 0xffffffffff077424 */ /* 0x000fe200078e00ff */
[----:B------:R-:W-:Y:S01]  /*1200*/  SHF.R.U32.HI R0, RZ, 0x1, R0 ;  /* 0x00000001ff007819 */ /* 0x000fe20000011600 */
[----:B------:R-:W-:Y:S01]  /*1210*/  USHF.R.S32.HI UR5, URZ, 0x1f, UR4 ;  /* 0x0000001f3f057899 */ /* 0x000fe20008011404 */
[----:B01----:R-:W0:Y:S01]  /*1220*/  LDC.64 R4, c[0x0][0x5c8] ;  /* 0x00017200ff047b82 */ /* 0x003e220000000a00 */
[----:B------:R-:W-:Y:S01]  /*1230*/  IMAD.SHL.U32 R88, R6, 0x40, RZ ;  /* 0x0000004006587824 */ /* 0x000fe200078e00ff */
[----:B------:R-:W-:Y:S01]  /*1240*/  LOP3.LUT R3, R3, 0x7, RZ, 0xc0, !PT ;  /* 0x0000000703037812 */ /* 0x000fe200078ec0ff */
[----:B------:R-:W-:Y:S01]  /*1250*/  ULEA.HI UR5, UR5, UR4, URZ, 0x7 ;  /* 0x0000000405057291 */ /* 0x000fe2000f8f383f */
[----:B------:R-:W-:Y:S01]  /*1260*/  LOP3.LUT R0, R0, 0x30, RZ, 0xc0, !PT ;  /* 0x0000003000007812 */ /* 0x000fe200078ec0ff */
[----:B------:R-:W-:Y:S01]  /*1270*/  IMAD.MOV.U32 R9, RZ, RZ, 0x1 ;  /* 0x00000001ff097424 */ /* 0x000fe200078e00ff */
[--C-:B------:R-:W-:Y:S01]  /*1280*/  LOP3.LUT R88, R88, 0x40, R3.reuse, 0xe2, !PT ;  /* 0x0000004058587812 */ /* 0x100fe200078ee203 */
[----:B------:R-:W-:Y:S01]  /*1290*/  USHF.R.S32.HI UR43, URZ, 0x7, UR5 ;  /* 0x000000073f2b7899 */ /* 0x000fe20008011405 */
[----:B------:R-:W1:Y:S01]  /*12a0*/  LDC R99, c[0x0][0x600] ;  /* 0x00018000ff637b82 */ /* 0x000e620000000800 */
[----:B------:R-:W-:Y:S01]  /*12b0*/  IADD3 R3, RZ, -R0, -R3 ;  /* 0x80000000ff037210 */ /* 0x000fe20007ffe803 */
[----:B------:R-:W-:Y:S01]  /*12c0*/  IMAD.U32 R8, RZ, RZ, UR6 ;  /* 0x00000006ff087e24 */ /* 0x000fe2000f8e00ff */
[C---:B--2---:R-:W-:Y:S01]  /*12d0*/  LOP3.LUT R91, R97.reuse, 0x3, RZ, 0xc0, !PT ;  /* 0x00000003615b7812 */ /* 0x044fe200078ec0ff */
[----:B------:R-:W-:Y:S01]  /*12e0*/  UISETP.LT.AND UP0, UPT, UR43, 0x1, UPT ;  /* 0x000000012b00788c */ /* 0x000fe2000bf01270 */
[----:B------:R-:W-:Y:S01]  /*12f0*/  LOP3.LUT R98, R97, 0x80, RZ, 0xc0, !PT ;  /* 0x0000008061627812 */ /* 0x000fe200078ec0ff */
[----:B------:R-:W-:Y:S01]  /*1300*/  IMAD R3, R6, -0x40, R3 ;  /* 0xffffffc006037824 */ /* 0x000fe200078e0203 */
[----:B------:R-:W-:Y:S01]  /*1310*/  ULDC UR4, c[0x0][0x284] ;  /* 0x0000a10000047ab9 */ /* 0x000fe20000000800 */
[----:B---3--:R-:W-:Y:S01]  /*1320*/  SHF.L.U32 R7, R7, R92, RZ ;  /* 0x0000005c07077219 */ /* 0x008fe200000006ff */
[----:B------:R-:W-:Y:S01]  /*1330*/  USEL UR44, UR43, 0x1, UP0 ;  /* 0x000000012b2c7887 */ /* 0x000fe20008000000 */
[----:B------:R-:W-:Y:S01]  /*1340*/  IMAD R91, R91, -0x2, R8 ;  /* 0xfffffffe5b5b7824 */ /* 0x000fe200078e0208 */
[----:B------:R-:W-:Y:S01]  /*1350*/  LOP3.LUT R88, R88, R0, RZ, 0xfc, !PT ;  /* 0x0000000058587212 */ /* 0x000fe200078efcff */
[----:B------:R-:W-:Y:S01]  /*1360*/  IMAD.SHL.U32 R97, R97, 0x2, RZ ;  /* 0x0000000261617824 */ /* 0x000fe200078e00ff */
[----:B------:R-:W-:Y:S01]  /*1370*/  SHF.L.U32 R92, R9, R92, RZ ;  /* 0x0000005c095c7219 */ /* 0x000fe200000006ff */
[----:B------:R-:W-:Y:S01]  /*1380*/  VIADD R101, R3, UR4 ;  /* 0x0000000403657c36 */ /* 0x000fe20008000000 */
[----:B------:R-:W-:Y:S01]  /*1390*/  LOP3.LUT R118, R18, 0x1, RZ, 0xfc, !PT ;  /* 0x0000000112767812 */ /* 0x000fe200078efcff */
[C---:B0-----:R-:W-:Y:S01]  /*13a0*/  IMAD.SHL.U32 R96, R4.reuse, 0x80, RZ ;  /* 0x0000008004607824 */ /* 0x041fe200078e00ff */
[C-C-:B------:R-:W-:Y:S01]  /*13b0*/  SHF.L.U64.HI R93, R4.reuse, 0x7, R5.reuse ;  /* 0x00000007045d7819 */ /* 0x140fe20000010205 */
[C---:B------:R-:W-:Y:S01]  /*13c0*/  IMAD.SHL.U32 R95, R4.reuse, 0x8, RZ ;  /* 0x00000008045f7824 */ /* 0x040fe200078e00ff */
[----:B------:R-:W-:Y:S01]  /*13d0*/  SHF.L.U64.HI R94, R4, 0x3, R5 ;  /* 0x00000003045e7819 */ /* 0x000fe20000010205 */
[----:B------:R-:W-:Y:S01]  /*13e0*/  IMAD.MOV.U32 R89, RZ, RZ, RZ ;  /* 0x000000ffff597224 */ /* 0x000fe200078e00ff */
[----:B------:R-:W-:Y:S01]  /*13f0*/  SHF.R.U32.HI R98, RZ, 0x7, R98 ;  /* 0x00000007ff627819 */ /* 0x000fe20000011662 */
[----:B------:R-:W-:Y:S01]  /*1400*/  UIADD3 UR44, UR43, -UR44, URZ ;  /* 0x8000002c2b2c7290 */ /* 0x000fe2000fffe03f */
[----:B------:R-:W-:Y:S01]  /*1410*/  LOP3.LUT R100, RZ, R7, RZ, 0x33, !PT ;  /* 0x00000007ff647212 */ /* 0x000fe200078e33ff */
[----:B-1----:R-:W-:Y:S01]  /*1420*/  VIADD R99, R99, 0xffffffff ;  /* 0xffffffff63637836 */ /* 0x002fe20000000000 */
[----:B------:R-:W-:Y:S01]  /*1430*/  UMOV UR40, URZ ;  /* 0x0000003f00287c82 */ /* 0x000fe20008000000 */
[----:B------:R-:W-:-:S08]  /*1440*/  UMOV UR42, URZ ;  /* 0x0000003f002a7c82 */ /* 0x000fd00008000000 */
.L_x_160:
[----:B0-----:R-:W0:Y:S01]  /*1450*/  SHFL.IDX PT, R0, R98, RZ, 0x1f ;  /* 0x00001fff62007589 */ /* 0x001e2200000e0000 */
[----:B-1----:R-:W1:Y:S01]  /*1460*/  S2UR UR7, SR_CgaCtaId ;  /* 0x00000000000779c3 */ /* 0x002e620000008800 */
[----:B------:R-:W-:Y:S01]  /*1470*/  UMOV UR6, 0x400 ;  /* 0x0000040000067882 */ /* 0x000fe20000000000 */
[----:B0-----:R-:W-:Y:S01]  /*1480*/  R2UR UR4, R0 ;  /* 0x00000000000472ca */ /* 0x001fe200000e0000 */
[----:B-1----:R-:W-:-:S12]  /*1490*/  ULEA UR6, UR7, UR6, 0x18 ;  /* 0x0000000607067291 */ /* 0x002fd8000f8ec03f */
[----:B------:R-:W-:-:S04]  /*14a0*/  ULEA.HI UR5, UR4, UR4, URZ, 0x1 ;  /* 0x0000000404057291 */ /* 0x000fc8000f8f083f */
[----:B------:R-:W-:-:S04]  /*14b0*/  ULOP3.LUT UR5, UR5, 0x7fffe, URZ, 0xc0, !UPT ;  /* 0x0007fffe05057892 */ /* 0x000fc8000f8ec03f */
[----:B------:R-:W-:-:S03]  /*14c0*/  UIADD3 UR5, UR4, -UR5, URZ ;  /* 0x8000000504057290 */ /* 0x000fc6000fffe03f */
[----:B------:R-:W-:Y:S01]  /*14d0*/  ULDC UR4, c[0x0][0x28c] ;  /* 0x0000a30000047ab9 */ /* 0x000fe20000000800 */
[----:B------:R-:W-:Y:S01]  /*14e0*/  ULEA UR5, UR5, UR6, 0xd ;  /* 0x0000000605057291 */ /* 0x000fe2000f8e683f */
[----:B------:R-:W-:-:S03]  /*14f0*/  ISETP.LT.AND P0, PT, RZ, UR4, PT ;  /* 0x00000004ff007c0c */ /* 0x000fc6000bf01270 */
[----:B------:R-:W-:-:S04]  /*1500*/  UIADD3 UR5, UR5, 0x100, URZ ;  /* 0x0000010005057890 */ /* 0x000fc8000fffe03f */
[----:B------:R-:W-:-:S04]  /*1510*/  USHF.R.U32.HI UR5, URZ, 0x4, UR5 ;  /* 0x000000043f057899 */ /* 0x000fc80008011605 */
[----:B------:R-:W-:-:S04]  /*1520*/  ULOP3.LUT UR5, UR5, 0x3fff, URZ, 0xc0, !UPT ;  /* 0x00003fff05057892 */ /* 0x000fc8000f8ec03f */
[----:B------:R-:W-:Y:S01]  /*1530*/  ULOP3.LUT UR45, UR5, 0x10000, URZ, 0xfc, !UPT ;  /* 0x00010000052d7892 */ /* 0x000fe2000f8efc3f */
[----:B--2345:R-:W-:Y:S11]  /*1540*/  @P0 BRA `(.L_x_17) ;  /* 0x0000000000400947 */ /* 0x03cff60003800000 */
[----:B------:R-:W-:Y:S01]  /*1550*/  MOV R0, 0x0 ;  /* 0x0000000000007802 */ /* 0x000fe20000000f00 */
[----:B------:R-:W-:Y:S01]  /*1560*/  ULDC.64 UR4, c[0x4][0x68] ;  /* 0x01001a0000047ab9 */ /* 0x000fe20000000a00 */
[----:B------:R-:W-:Y:S01]  /*1570*/  ULDC.64 UR6, c[0x4][0x8] ;  /* 0x0100020000067ab9 */ /* 0x000fe20000000a00 */
[----:B------:R-:W-:Y:S01]  /*1580*/  IMAD.U32 R4, RZ, RZ, UR4 ;  /* 0x00000004ff047e24 */ /* 0x000fe2000f8e00ff */
[----:B------:R0:W1:Y:S01]  /*1590*/  LDC.64 R14, c[0x4][R0] ;  /* 0x01000000000e7b82 */ /* 0x0000620000000a00 */
[----:B------:R-:W-:Y:S01]  /*15a0*/  IMAD.U32 R5, RZ, RZ, UR5 ;  /* 0x00000005ff057e24 */ /* 0x000fe2000f8e00ff */
[----:B------:R-:W-:Y:S01]  /*15b0*/  ULDC.64 UR4, c[0x4][0x70] ;  /* 0x01001c0000047ab9 */ /* 0x000fe20000000a00 */
[----:B------:R-:W-:Y:S02]  /*15c0*/  IMAD.U32 R10, RZ, RZ, UR6 ;  /* 0x00000006ff0a7e24 */ /* 0x000fe4000f8e00ff */
[----:B------:R-:W-:Y:S02]  /*15d0*/  IMAD.U32 R6, RZ, RZ, UR4 ;  /* 0x00000004ff067e24 */ /* 0x000fe4000f8e00ff */
[----:B------:R-:W-:-:S02]  /*15e0*/  IMAD.U32 R7, RZ, RZ, UR5 ;  /* 0x00000005ff077e24 */ /* 0x000fc4000f8e00ff */
[----:B------:R-:W-:Y:S02]  /*15f0*/  IMAD.U32 R11, RZ, RZ, UR7 ;  /* 0x00000007ff0b7e24 */ /* 0x000fe4000f8e00ff */
[----:B------:R-:W-:Y:S02]  /*1600*/  IMAD.MOV.U32 R8, RZ, RZ, 0x1e1 ;  /* 0x000001e1ff087424 */ /* 0x000fe400078e00ff */
[----:B------:R-:W-:Y:S02]  /*1610*/  IMAD.MOV.U32 R12, RZ, RZ, 0x1 ;  /* 0x00000001ff0c7424 */ /* 0x000fe400078e00ff */
[----:B0-----:R-:W-:-:S07]  /*1620*/  IMAD.MOV.U32 R13, RZ, RZ, RZ ;  /* 0x000000ffff0d7224 */ /* 0x001fce00078e00ff */
[----:B------:R-:W-:-:S07]  /*1630*/  LEPC R20, `(.L_x_17) ;  /* 0x000000001014794e */ /* 0x000fce0000000000 */
[----:B-1---5:R-:W-:Y:S05]  /*1640*/  CALL.ABS.NOINC R14 ;  /* 0x000000000e007343 */ /* 0x022fea0003c00000 */
.L_x_17:
[----:B------:R-:W-:-:S13]  /*1650*/  ISETP.NE.AND P0, PT, R118, 0x3, PT ;  /* 0x000000037600780c */ /* 0x000fda0003f05270 */
[----:B------:R-:W-:Y:S05]  /*1660*/  @!P0 BRA `(.L_x_18) ;  /* 0x0000000000048947 */ /* 0x000fea0003800000 */
[----:B------:R-:W-:Y:S01]  /*1670*/  BPT.TRAP 0x1 ;  /* 0x000000040000795c */ /* 0x000fe20000300000 */
.L_x_18:
[----:B------:R-:W0:Y:S01]  /*1680*/  S2UR UR5, SR_CgaCtaId ;  /* 0x00000000000579c3 */ /* 0x000e220000008800 */
[----:B------:R-:W-:Y:S01]  /*1690*/  UMOV UR4, 0x400 ;  /* 0x0000040000047882 */ /* 0x000fe20000000000 */
[----:B------:R-:W-:Y:S02]  /*16a0*/  IMAD.U32 R0, RZ, RZ, UR40 ;  /* 0x00000028ff007e24 */ /* 0x000fe4000f8e00ff */
[----:B------:R-:W-:-:S03]  /*16b0*/  IMAD.U32 R3, RZ, RZ, UR42 ;  /* 0x0000002aff037e24 */ /* 0x000fc6000f8e00ff */
[----:B------:R-:W-:Y:S01]  /*16c0*/  SHF.L.U32 R0, R0, 0x1f, RZ ;  /* 0x0000001f00007819 */ /* 0x000fe200000006ff */
[----:B0-----:R-:W-:-:S06]  /*16d0*/  ULEA UR4, UR5, UR4, 0x18 ;  /* 0x0000000405047291 */ /* 0x001fcc000f8ec03f */
[----:B------:R-:W-:-:S04]  /*16e0*/  IMAD.U32 R6, RZ, RZ, UR4 ;  /* 0x00000004ff067e24 */ /* 0x000fc8000f8e00ff */
[----:B------:R-:W-:-:S04]  /*16f0*/  IMAD R3, R3, 0x8, R6 ;  /* 0x0000000803037824 */ /* 0x000fc800078e0206 */
[----:B------:R0:W1:Y:S01]  /*1700*/  SYNCS.PHASECHK.TRANS64.TRYWAIT P1, [R3+URZ], R0 ;  /* 0x00000000030075a7 */ /* 0x000062000802017f */
[----:B------:R-:W-:Y:S05]  /*1710*/  @!P0 BRA `(.L_x_19) ;  /* 0x0000000000048947 */ /* 0x000fea0003800000 */
[----:B------:R-:W-:Y:S01]  /*1720*/  BPT.TRAP 0x1 ;  /* 0x000000040000795c */ /* 0x000fe20000300000 */
.L_x_19:
[----:B------:R-:W-:-:S05]  /*1730*/  IMAD.U32 R4, RZ, RZ, UR44 ;  /* 0x0000002cff047e24 */ /* 0x000fca000f8e00ff */
[----:B------:R-:W-:Y:S01]  /*1740*/  ISETP.GE.AND P2, PT, R4, 0x1, PT ;  /* 0x000000010400780c */ /* 0x000fe20003f46270 */
[----:B-1----:R-:W-:-:S12]  /*1750*/  @P1 BRA `(.L_x_20) ;  /* 0x0000000000081947 */ /* 0x002fd80003800000 */
[----:B------:R-:W1:Y:S02]  /*1760*/  SYNCS.PHASECHK.TRANS64.TRYWAIT P1, [R3+URZ], R0 ;  /* 0x00000000030075a7 */ /* 0x000e64000802017f */
[----:B-1----:R-:W-:Y:S05]  /*1770*/  @!P1 BRA `(.L_x_21) ;  /* 0x0000007800609947 */ /* 0x002fea0003800000 */
.L_x_20:
[----:B------:R-:W-:Y:S05]  /*1780*/  WARPSYNC.ALL ;  /* 0x0000000000007948 */ /* 0x000fea0003800000 */
[----:B------:R-:W-:Y:S01]  /*1790*/  R2UR UR4, R6 ;  /* 0x00000000060472ca */ /* 0x000fe200000e0000 */
[----:B------:R-:W-:Y:S01]  /*17a0*/  ULEA UR8, UR42, UR45, 0xc ;  /* 0x0000002d2a087291 */ /* 0x000fe2000f8e603f */
[----:B------:R-:W-:Y:S01]  /*17b0*/  WARPGROUP.ARRIVE ;  /* 0x00000000000079c5 */ /* 0x000fe20000000000 */
[----:B------:R-:W-:Y:S01]  /*17c0*/  UMOV UR9, 0x40000040 ;  /* 0x4000004000097882 */ /* 0x000fe20000000000 */
[----:B------:R-:W-:Y:S01]  /*17d0*/  UMOV UR11, 0x40000040 ;  /* 0x40000040000b7882 */ /* 0x000fe20000000000 */
[----:B------:R-:W-:Y:S01]  /*17e0*/  UIADD3 UR12, UR8, 0x400, URZ ;  /* 0x00000400080c7890 */ /* 0x000fe2000fffe03f */
[----:B------:R-:W-:Y:S01]  /*17f0*/  UMOV UR15, UR11 ;  /* 0x0000000b000f7c82 */ /* 0x000fe20008000000 */
[----:B------:R-:W-:Y:S01]  /*1800*/  UMOV UR13, 0x40000040 ;  /* 0x40000040000d7882 */ /* 0x000fe20000000000 */
[----:B------:R-:W-:-:S05]  /*1810*/  UIADD3 UR5, UR8, 0x402, URZ ;  /* 0x0000040208057890 */ /* 0x000fca000fffe03f */
[----:B------:R-:W-:-:S04]  /*1820*/  UIADD3 UR4, UR4, 0x40100, URZ ;  /* 0x0004010004047890 */ /* 0x000fc8000fffe03f */
[----:B------:R-:W-:-:S04]  /*1830*/  USHF.R.U32.HI UR4, URZ, 0x4, UR4 ;  /* 0x000000043f047899 */ /* 0x000fc80008011604 */
[----:B------:R-:W-:-:S04]  /*1840*/  ULOP3.LUT UR4, UR4, 0x3fff, URZ, 0xc0, !UPT ;  /* 0x00003fff04047892 */ /* 0x000fc8000f8ec03f */
[----:B------:R-:W-:-:S04]  /*1850*/  ULOP3.LUT UR4, UR4, 0x10000, URZ, 0xfc, !UPT ;  /* 0x0001000004047892 */ /* 0x000fc8000f8efc3f */
[----:B------:R-:W-:-:S07]  /*1860*/  ULEA UR6, UR42, UR4, 0xa ;  /* 0x000000042a067291 */ /* 0x000fce000f8e503f */
[----:B------:R-:W-:Y:S02]  /*1870*/  UMOV UR10, UR6 ;  /* 0x00000006000a7c82 */ /* 0x000fe40008000000 */
[----:B------:R-:W-:Y:S01]  /*1880*/  HGMMA.64x64x16.F32 R56, gdesc[UR8], RZ, !UPT, gsb0 ;  /* 0x00e00000083879f0 */ /* 0x000fe2000c0008ff */
[----:B------:R-:W-:Y:S01]  /*1890*/  UMOV UR14, UR10 ;  /* 0x0000000a000e7c82 */ /* 0x000fe20008000000 */
[----:B------:R-:W-:Y:S01]  /*18a0*/  UIADD3 UR10, UR6, 0x206, URZ ;  /* 0x00000206060a7890 */ /* 0x000fe2000fffe03f */
[----:B------:R-:W-:Y:S01]  /*18b0*/  UMOV UR9, 0x40000040 ;  /* 0x4000004000097882 */ /* 0x000fe20000000000 */
[----:B------:R-:W-:Y:S01]  /*18c0*/  UMOV UR11, 0x40000040 ;  /* 0x40000040000b7882 */ /* 0x000fe20000000000 */
[----:B------:R-:W-:Y:S02]  /*18d0*/  WARPGROUP.DEPBAR.LE gsb0, 0x0 ;  /* 0x00008000000079c5 */ /* 0x000fe40000010000 */
[----:B------:R-:W-:-:S06]  /*18e0*/  WARPGROUP.ARRIVE ;  /* 0x00000000000079c5 */ /* 0x000fcc0000000000 */
[----:B------:R-:W-:Y:S01]  /*18f0*/  HGMMA.64x64x16.F32 R24, gdesc[UR12], RZ, !UPT, gsb0 ;  /* 0x00e000000c1879f0 */ /* 0x000fe2000c0008ff */
[----:B------:R-:W-:Y:S02]  /*1900*/  UIADD3 UR12, UR8, 0x2, URZ ;  /* 0x00000002080c7890 */ /* 0x000fe4000fffe03f */
[----:B------:R-:W-:Y:S01]  /*1910*/  UIADD3 UR14, UR6, 0x2, URZ ;  /* 0x00000002060e7890 */ /* 0x000fe2000fffe03f */
[----:B------:R-:W-:Y:S01]  /*1920*/  UMOV UR13, 0x40000040 ;  /* 0x40000040000d7882 */ /* 0x000fe20000000000 */
[----:B------:R-:W-:Y:S01]  /*1930*/  UMOV UR15, 0x40000040 ;  /* 0x40000040000f7882 */ /* 0x000fe20000000000 */
[----:B------:R-:W-:Y:S02]  /*1940*/  WARPGROUP.DEPBAR.LE gsb0, 0x0 ;  /* 0x00008000000079c5 */ /* 0x000fe40000010000 */
[----:B------:R-:W-:-:S06]  /*1950*/  WARPGROUP.ARRIVE ;  /* 0x00000000000079c5 */ /* 0x000fcc0000000000 */
[----:B------:R-:W-:Y:S01]  /*1960*/  HGMMA.64x64x16.F32 R56, gdesc[UR12], R56, gsb0 ;  /* 0x00e000000c3879f0 */ /* 0x000fe20008000838 */
[----:B------:R-:W-:Y:S01]  /*1970*/  UMOV UR12, UR5 ;  /* 0x00000005000c7c82 */ /* 0x000fe20008000000 */
[----:B------:R-:W-:Y:S01]  /*1980*/  UMOV UR13, 0x40000040 ;  /* 0x40000040000d7882 */ /* 0x000fe20000000000 */
[----:B------:R-:W-:Y:S01]  /*1990*/  UIADD3 UR5, UR8, 0x404, URZ ;  /* 0x0000040408057890 */ /* 0x000fe2000fffe03f */
[----:B------:R-:W-:Y:S02]  /*19a0*/  WARPGROUP.DEPBAR.LE gsb0, 0x0 ;  /* 0x00008000000079c5 */ /* 0x000fe40000010000 */
[----:B------:R-:W-:-:S06]  /*19b0*/  WARPGROUP.ARRIVE ;  /* 0x00000000000079c5 */ /* 0x000fcc0000000000 */
[----:B------:R-:W-:Y:S01]  /*19c0*/  HGMMA.64x64x16.F32 R24, gdesc[UR12], R24, gsb0 ;  /* 0x00e000000c1879f0 */ /* 0x000fe20008000818 */
        /* <DEDUP_REMOVED lines=56> */
[----:B------:R-:W-:Y:S01]  /*1d50*/  UIADD3 UR6, UR8, 0xc06, URZ ;  /* 0x00000c0608067890 */ /* 0x000fe2000fffe03f */
[----:B------:R-:W-:Y:S02]  /*1d60*/  WARPGROUP.DEPBAR.LE gsb0, 0x0 ;  /* 0x00008000000079c5 */ /* 0x000fe40000010000 */
[----:B------:R-:W-:-:S06]  /*1d70*/  WARPGROUP.ARRIVE ;  /* 0x00000000000079c5 */ /* 0x000fcc0000000000 */
[----:B------:R-:W-:Y:S01]  /*1d80*/  HGMMA.64x64x16.F32 R56, gdesc[UR12], R56, gsb0 ;  /* 0x00e000000c3879f0 */ /* 0x000fe20008000838 */
[----:B------:R-:W-:Y:S01]  /*1d90*/  UMOV UR12, UR5 ;  /* 0x00000005000c7c82 */ /* 0x000fe20008000000 */
[----:B------:R-:W-:Y:S01]  /*1da0*/  UMOV UR13, 0x40000040 ;  /* 0x40000040000d7882 */ /* 0x000fe20000000000 */
[----:B------:R-:W-:-:S07]  /*1db0*/  UIADD3 UR5, UR8, 0x806, URZ ;  /* 0x0000080608057890 */ /* 0x000fce000fffe03f */
[----:B------:R-:W-:Y:S01]  /*1dc0*/  UMOV UR8, UR5 ;  /* 0x0000000500087c82 */ /* 0x000fe20008000000 */
[----:B------:R-:W-:Y:S02]  /*1dd0*/  WARPGROUP.DEPBAR.LE gsb0, 0x0 ;  /* 0x00008000000079c5 */ /* 0x000fe40000010000 */
[----:B------:R-:W-:-:S06]  /*1de0*/  WARPGROUP.ARRIVE ;  /* 0x00000000000079c5 */ /* 0x000fcc0000000000 */
[----:B------:R-:W-:Y:S03]  /*1df0*/  HGMMA.64x64x16.F32 R24, gdesc[UR12], R24, gsb0 ;  /* 0x00e000000c1879f0 */ /* 0x000fe60008000818 */
[----:B------:R-:W-:Y:S02]  /*1e00*/  WARPGROUP.DEPBAR.LE gsb0, 0x0 ;  /* 0x00008000000079c5 */ /* 0x000fe40000010000 */
[----:B------:R-:W-:-:S06]  /*1e10*/  WARPGROUP.ARRIVE ;  /* 0x00000000000079c5 */ /* 0x000fcc0000000000 */
[----:B------:R-:W-:Y:S01]  /*1e20*/  HGMMA.64x64x16.F32 R56, gdesc[UR8], R56, gsb0 ;  /* 0x00e00000083879f0 */ /* 0x000fe20008000838 */
[----:B------:R-:W-:Y:S01]  /*1e30*/  UMOV UR8, UR6 ;  /* 0x0000000600087c82 */ /* 0x000fe20008000000 */
[----:B------:R-:W-:Y:S01]  /*1e40*/  UMOV UR9, 0x40000040 ;  /* 0x4000004000097882 */ /* 0x000fe20000000000 */
[----:B------:R-:W-:Y:S02]  /*1e50*/  WARPGROUP.DEPBAR.LE gsb0, 0x0 ;  /* 0x00008000000079c5 */ /* 0x000fe40000010000 */
[----:B------:R-:W-:-:S06]  /*1e60*/  WARPGROUP.ARRIVE ;  /* 0x00000000000079c5 */ /* 0x000fcc0000000000 */
[----:B------:R-:W-:Y:S03]  /*1e70*/  HGMMA.64x64x16.F32 R24, gdesc[UR8], R24, gsb0 ;  /* 0x00e00000081879f0 */ /* 0x000fe60008000818 */
[----:B------:R-:W-:Y:S02]  /*1e80*/  WARPGROUP.DEPBAR.LE gsb0, 0x0 ;  /* 0x00008000000079c5 */ /* 0x000fe40000010000 */
[----:B------:R-:W-:Y:S05]  /*1e90*/  @!P2 BRA `(.L_x_22) ;  /* 0x000000080058a947 */ /* 0x000fea0003800000 */
[----:B------:R-:W-:Y:S01]  /*1ea0*/  UIADD3 UR5, UR42, 0x1, URZ ;  /* 0x000000012a057890 */ /* 0x000fe2000fffe03f */
[----:B01----:R-:W-:Y:S02]  /*1eb0*/  IMAD.U32 R0, RZ, RZ, UR44 ;  /* 0x0000002cff007e24 */ /* 0x003fe4000f8e00ff */
[----:B------:R-:W-:Y:S01]  /*1ec0*/  IMAD.U32 R3, RZ, RZ, UR42 ;  /* 0x0000002aff037e24 */ /* 0x000fe2000f8e00ff */
[----:B------:R-:W-:-:S04]  /*1ed0*/  UISETP.NE.AND UP0, UPT, UR5, 0x4, UPT ;  /* 0x000000040500788c */ /* 0x000fc8000bf05270 */
[----:B------:R-:W-:Y:S02]  /*1ee0*/  USEL UR6, URZ, 0x1, UP0 ;  /* 0x000000013f067887 */ /* 0x000fe40008000000 */
[----:B------:R-:W-:Y:S02]  /*1ef0*/  USEL UR5, UR5, URZ, UP0 ;  /* 0x0000003f05057287 */ /* 0x000fe40008000000 */
[----:B------:R-:W-:-:S06]  /*1f00*/  ULOP3.LUT UR6, UR40, UR6, URZ, 0x3c, !UPT ;  /* 0x0000000628067292 */ /* 0x000fcc000f8e3c3f */
[----:B------:R-:W-:-:S07]  /*1f10*/  IMAD.U32 R7, RZ, RZ, UR6 ;  /* 0x00000006ff077e24 */ /* 0x000fce000f8e00ff */
.L_x_29:
[----:B------:R-:W-:Y:S05]  /*1f20*/  @!P0 BRA `(.L_x_23) ;  /* 0x0000000000048947 */ /* 0x000fea0003800000 */
[----:B------:R-:W-:Y:S01]  /*1f30*/  BPT.TRAP 0x1 ;  /* 0x000000040000795c */ /* 0x000fe20000300000 */
.L_x_23:
[----:B------:R-:W0:Y:S01]  /*1f40*/  S2UR UR7, SR_CgaCtaId ;  /* 0x00000000000779c3 */ /* 0x000e220000008800 */
[----:B------:R-:W-:Y:S01]  /*1f50*/  UMOV UR6, 0x400 ;  /* 0x0000040000067882 */ /* 0x000fe20000000000 */
[----:B------:R-:W-:Y:S01]  /*1f60*/  IMAD.U32 R5, RZ, RZ, UR5 ;  /* 0x00000005ff057e24 */ /* 0x000fe2000f8e00ff */
[----:B------:R-:W-:Y:S01]  /*1f70*/  SHF.L.U32 R4, R7, 0x1f, RZ ;  /* 0x0000001f07047819 */ /* 0x000fe200000006ff */
[----:B0-----:R-:W-:-:S06]  /*1f80*/  ULEA UR6, UR7, UR6, 0x18 ;  /* 0x0000000607067291 */ /* 0x001fcc000f8ec03f */
[----:B------:R-:W-:-:S04]  /*1f90*/  IMAD.U32 R6, RZ, RZ, UR6 ;  /* 0x00000006ff067e24 */ /* 0x000fc8000f8e00ff */
[----:B------:R-:W-:-:S04]  /*1fa0*/  IMAD R5, R5, 0x8, R6 ;  /* 0x0000000805057824 */ /* 0x000fc800078e0206 */
[----:B------:R0:W1:Y:S01]  /*1fb0*/  SYNCS.PHASECHK.TRANS64.TRYWAIT P1, [R5+URZ], R4 ;  /* 0x00000004050075a7 */ /* 0x000062000802017f */
[----:B------:R-:W-:Y:S05]  /*1fc0*/  @!P0 BRA `(.L_x_24) ;  /* 0x0000000000048947 */ /* 0x000fea0003800000 */
[----:B------:R-:W-:Y:S01]  /*1fd0*/  BPT.TRAP 0x1 ;  /* 0x000000040000795c */ /* 0x000fe20000300000 */
.L_x_24:
[----:B-1----:R-:W-:Y:S05]  /*1fe0*/  @P1 BRA `(.L_x_25) ;  /* 0x0000000000081947 */ /* 0x002fea0003800000 */
[----:B------:R-:W1:Y:S02]  /*1ff0*/  SYNCS.PHASECHK.TRANS64.TRYWAIT P1, [R5+URZ], R4 ;  /* 0x00000004050075a7 */ /* 0x000e64000802017f */
[----:B-1----:R-:W-:Y:S05]  /*2000*/  @!P1 BRA `(.L_x_26) ;  /* 0x0000007000509947 */ /* 0x002fea0003800000 */
.L_x_25:
[----:B------:R-:W-:Y:S01]  /*2010*/  ULEA UR8, UR5, UR4, 0xa ;  /* 0x0000000405087291 */ /* 0x000fe2000f8e503f */
[----:B------:R-:W-:Y:S01]  /*2020*/  WARPGROUP.ARRIVE ;  /* 0x00000000000079c5 */ /* 0x000fe20000000000 */
[----:B------:R-:W-:Y:S01]  /*2030*/  ULEA UR6, UR5, UR45, 0xc ;  /* 0x0000002d05067291 */ /* 0x000fe2000f8e603f */
[----:B------:R-:W-:Y:S01]  /*2040*/  UMOV UR15, 0x40000040 ;  /* 0x40000040000f7882 */ /* 0x000fe20000000000 */
[----:B------:R-:W-:Y:S02]  /*2050*/  UMOV UR13, 0x40000040 ;  /* 0x40000040000d7882 */ /* 0x000fe40000000000 */
[----:B------:R-:W-:Y:S01]  /*2060*/  UIADD3 UR7, UR6, 0x400, URZ ;  /* 0x0000040006077890 */ /* 0x000fe2000fffe03f */
[----:B------:R-:W-:Y:S02]  /*2070*/  UMOV UR14, UR8 ;  /* 0x00000008000e7c82 */ /* 0x000fe40008000000 */
[----:B------:R-:W-:Y:S01]  /*2080*/  UMOV UR12, UR6 ;  /* 0x00000006000c7c82 */ /* 0x000fe20008000000 */
[----:B------:R-:W-:Y:S01]  /*2090*/  UIADD3 UR10, UR8, 0x206, URZ ;  /* 0x00000206080a7890 */ /* 0x000fe2000fffe03f */
[----:B------:R-:W-:Y:S01]  /*20a0*/  HGMMA.64x64x16.F32 R56, gdesc[UR12], R56, gsb0 ;  /* 0x00e000000c3879f0 */ /* 0x000fe20008000838 */
[----:B------:R-:W-:Y:S01]  /*20b0*/  UMOV UR13, 0x40000040 ;  /* 0x40000040000d7882 */ /* 0x000fe20000000000 */
[----:B------:R-:W-:Y:S01]  /*20c0*/  UMOV UR12, UR7 ;  /* 0x00000007000c7c82 */ /* 0x000fe20008000000 */
[----:B------:R-:W-:Y:S01]  /*20d0*/  UIADD3 UR7, UR6, 0x402, URZ ;  /* 0x0000040206077890 */ /* 0x000fe2000fffe03f */
[----:B------:R-:W-:Y:S01]  /*20e0*/  UMOV UR11, 0x40000040 ;  /* 0x40000040000b7882 */ /* 0x000fe20000000000 */
[----:B------:R-:W-:Y:S01]  /*20f0*/  UMOV UR9, 0x40000040 ;  /* 0x4000004000097882 */ /* 0x000fe20000000000 */
[----:B------:R-:W-:-:S02]  /*2100*/  WARPGROUP.DEPBAR.LE gsb0, 0x0 ;  /* 0x00008000000079c5 */ /* 0x000fc40000010000 */
        /* <DEDUP_REMOVED lines=71> */
[----:B------:R-:W-:Y:S02]  /*2580*/  UIADD3 UR8, UR6, 0x806, URZ ;  /* 0x0000080606087890 */ /* 0x000fe4000fffe03f */
[----:B------:R-:W-:Y:S01]  /*2590*/  UIADD3 UR6, UR6, 0xc06, URZ ;  /* 0x00000c0606067890 */ /* 0x000fe2000fffe03f */
        /* <DEDUP_REMOVED lines=18> */
[----:B------:R-:W-:Y:S01]  /*26c0*/  BPT.TRAP 0x1 ;  /* 0x000000040000795c */ /* 0x000fe20000300000 */
.L_x_27:
[----:B------:R-:W-:-:S13]  /*26d0*/  ISETP.NE.AND P1, PT, R114, RZ, PT ;  /* 0x000000ff7200720c */ /* 0x000fda0003f25270 */
[----:B01----:R-:W-:-:S04]  /*26e0*/  @P1 IMAD R4, R3, 0x8, R6 ;  /* 0x0000000803041824 */ /* 0x003fc800078e0206 */
[----:B------:R-:W-:-:S05]  /*26f0*/  @P1 VIADD R4, R4, 0x20 ;  /* 0x0000002004041836 */ /* 0x000fca0000000000 */
[----:B------:R-:W-:-:S04]  /*2700*/  @P1 PRMT R4, R19, 0x654, R4 ;  /* 0x0000065413041816 */ /* 0x000fc80000000004 */
[----:B------:R0:W-:Y:S01]  /*2710*/  @P1 SYNCS.ARRIVE.TRANS64.RED.A1T0 RZ, [R4+URZ], RZ ;  /* 0x000000ff04ff19a7 */ /* 0x0001e2000810043f */
[----:B------:R-:W-:-:S13]  /*2720*/  ISETP.GT.U32.AND P1, PT, R18, 0x1, PT ;  /* 0x000000011200780c */ /* 0x000fda0003f24070 */
[----:B0-----:R-:W-:Y:S05]  /*2730*/  @P1 BRA `(.L_x_28) ;  /* 0x0000000000041947 */ /* 0x001fea0003800000 */
[----:B------:R-:W-:Y:S01]  /*2740*/  BPT.TRAP 0x1 ;  /* 0x000000040000795c */ /* 0x000fe20000300000 */
.L_x_28:
[----:B------:R-:W-:Y:S01]  /*2750*/  UIADD3 UR5, UR5, 0x1, URZ ;  /* 0x0000000105057890 */ /* 0x000fe2000fffe03f */
[C---:B------:R-:W-:Y:S01]  /*2760*/  ISETP.GT.AND P2, PT, R0.reuse, 0x1, PT ;  /* 0x000000010000780c */ /* 0x040fe20003f44270 */
[----:B------:R-:W-:Y:S02]  /*2770*/  VIADD R3, R3, 0x1 ;  /* 0x0000000103037836 */ /* 0x000fe40000000000 */
[----:B------:R-:W-:Y:S01]  /*2780*/  UISETP.NE.AND UP0, UPT, UR5, 0x4, UPT ;  /* 0x000000040500788c */ /* 0x000fe2000bf05270 */
[----:B------:R-:W-:Y:S02]  /*2790*/  VIADD R0, R0, 0xffffffff ;  /* 0xffffffff00007836 */ /* 0x000fe40000000000 */
[C---:B------:R-:W-:Y:S01]  /*27a0*/  ISETP.NE.AND P1, PT, R3.reuse, 0x4, PT ;  /* 0x000000040300780c */ /* 0x040fe20003f25270 */
[----:B------:R-:W-:Y:S02]  /*27b0*/  USEL UR6, URZ, 0x1, UP0 ;  /* 0x000000013f067887 */ /* 0x000fe40008000000 */
[----:B------:R-:W-:Y:S01]  /*27c0*/  USEL UR5, UR5, URZ, UP0 ;  /* 0x0000003f05057287 */ /* 0x000fe20008000000 */
[----:B------:R-:W-:-:S03]  /*27d0*/  SEL R3, R3, RZ, P1 ;  /* 0x000000ff03037207 */ /* 0x000fc60000800000 */
[----:B------:R-:W-:Y:S01]  /*27e0*/  LOP3.LUT R7, R7, UR6, RZ, 0x3c, !PT ;  /* 0x0000000607077c12 */ /* 0x000fe2000f8e3cff */
[----:B------:R-:W-:Y:S07]  /*27f0*/  @P2 BRA `(.L_x_29) ;  /* 0xfffffff400c82947 */ /* 0x000fee000383ffff */
.L_x_22:
[----:B01----:R-:W0:Y:S02]  /*2800*/  LDC R0, c[0x0][0x28c] ;  /* 0x0000a300ff007b82 */ /* 0x003e240000000800 */
[----:B0-----:R-:W-:-:S13]  /*2810*/  ISETP.GE.AND P1, PT, R0, 0x1, PT ;  /* 0x000000010000780c */ /* 0x001fda0003f26270 */
[----:B------:R-:W-:Y:S05]  /*2820*/  @!P1 BRA `(.L_x_30) ;  /* 0x0000000000389947 */ /* 0x000fea0003800000 */
[----:B------:R-:W-:Y:S05]  /*2830*/  @!P0 BRA `(.L_x_31) ;  /* 0x0000000000048947 */ /* 0x000fea0003800000 */
[----:B------:R-:W-:Y:S01]  /*2840*/  BPT.TRAP 0x1 ;  /* 0x000000040000795c */ /* 0x000fe20000300000 */
.L_x_31:
[----:B------:R-:W-:-:S13]  /*2850*/  ISETP.NE.AND P0, PT, R114, RZ, PT ;  /* 0x000000ff7200720c */ /* 0x000fda0003f05270 */
[----:B------:R-:W-:-:S05]  /*2860*/  VOTEU.ANY UP0, P0 ;  /* 0x00000000003f7886 */ /* 0x000fca0000000100 */
[----:B------:R-:W-:-:S06]  /*2870*/  @UP0 UIADD3 UR4, UR44, UR42, URZ ;  /* 0x0000002a2c040290 */ /* 0x000fcc000fffe03f */
[----:B------:R-:W-:-:S04]  /*2880*/  IMAD.U32 R0, RZ, RZ, UR4 ;  /* 0x00000004ff007e24 */ /* 0x000fc8000f8e00ff */
[----:B------:R-:W-:-:S05]  /*2890*/  @P0 IMAD.SHL.U32 R0, R0, 0x8, RZ ;  /* 0x0000000800000824 */ /* 0x000fca00078e00ff */
[----:B------:R-:W-:-:S04]  /*28a0*/  @P0 LOP3.LUT R0, R0, 0x18, RZ, 0xc0, !PT ;  /* 0x0000001800000812 */ /* 0x000fc800078ec0ff */
[----:B------:R-:W-:-:S04]  /*28b0*/  @P0 IADD3 R0, R6, 0x20, R0 ;  /* 0x0000002006000810 */ /* 0x000fc80007ffe000 */
[----:B------:R-:W-:-:S04]  /*28c0*/  @P0 PRMT R0, R19, 0x654, R0 ;  /* 0x0000065413000816 */ /* 0x000fc80000000000 */
[----:B------:R0:W-:Y:S01]  /*28d0*/  @P0 SYNCS.ARRIVE.TRANS64.RED.A1T0 RZ, [R0+URZ], RZ ;  /* 0x000000ff00ff09a7 */ /* 0x0001e2000810043f */
[----:B------:R-:W-:-:S13]  /*28e0*/  ISETP.GT.U32.AND P0, PT, R18, 0x1, PT ;  /* 0x000000011200780c */ /* 0x000fda0003f04070 */
[----:B0-----:R-:W-:Y:S05]  /*28f0*/  @P0 BRA `(.L_x_30) ;  /* 0x0000000000040947 */ /* 0x001fea0003800000 */
[----:B------:R-:W-:Y:S01]  /*2900*/  BPT.TRAP 0x1 ;  /* 0x000000040000795c */ /* 0x000fe20000300000 */
.L_x_30:
[----:B------:R-:W-:Y:S01]  /*2910*/  IMAD.SHL.U32 R102, R102, 0x40, RZ ;  /* 0x0000004066667824 */ /* 0x000fe200078e00ff */
[----:B------:R-:W-:Y:S01]  /*2920*/  ULDC UR6, c[0x0][0x288] ;  /* 0x0000a20000067ab9 */ /* 0x000fe20000000800 */
[----:B------:R-:W-:Y:S01]  /*2930*/  SHF.R.S32.HI R11, RZ, 0x1f, R23 ;  /* 0x0000001fff0b7819 */ /* 0x000fe20000011417 */
[C---:B------:R-:W-:Y:S01]  /*2940*/  IMAD.SHL.U32 R6, R109.reuse, 0x100, RZ ;  /* 0x000001006d067824 */ /* 0x040fe200078e00ff */
[----:B------:R-:W-:Y:S01]  /*2950*/  ULDC.64 UR4, c[0x0][0x5d0] ;  /* 0x0001740000047ab9 */ /* 0x000fe20000000a00 */
[C---:B------:R-:W-:Y:S01]  /*2960*/  LOP3.LUT R12, R102.reuse, 0x6, R97, 0xf8, !PT ;  /* 0x00000006660c7812 */ /* 0x040fe200078ef861 */
[----:B------:R-:W-:Y:S01]  /*2970*/  IMAD.WIDE R108, R109, 0x100, R88 ;  /* 0x000001006d6c7825 */ /* 0x000fe200078e0258 */
[----:B------:R-:W-:Y:S01]  /*2980*/  ISETP.GE.AND P0, PT, R102, UR6, PT ;  /* 0x0000000666007c0c */ /* 0x000fe2000bf06270 */
[----:B------:R-:W-:Y:S01]  /*2990*/  ULDC UR6, c[0x0][0x284] ;  /* 0x0000a10000067ab9 */ /* 0x000fe20000000800 */
[----:B------:R-:W-:Y:S01]  /*29a0*/  SHF.R.S32.HI R13, RZ, 0x1f, R12 ;  /* 0x0000001fff0d7819 */ /* 0x000fe2000001140c */
[----:B------:R-:W-:Y:S01]  /*29b0*/  IMAD R0, R11, UR4, RZ ;  /* 0x000000040b007c24 */ /* 0x000fe2000f8e02ff */
[----:B------:R-:W-:-:S03]  /*29c0*/  ISETP.GE.OR P0, PT, R6, UR6, P0 ;  /* 0x0000000606007c0c */ /* 0x000fc60008706670 */
[C---:B------:R-:W-:Y:S02]  /*29d0*/  IMAD R3, R23.reuse, UR5, R0 ;  /* 0x0000000517037c24 */ /* 0x040fe4000f8e0200 */
[----:B------:R-:W-:Y:S01]  /*29e0*/  IMAD.WIDE.U32 R4, R23, UR4, R12 ;  /* 0x0000000417047c25 */ /* 0x000fe2000f8e000c */
[----:B------:R-:W-:-:S03]  /*29f0*/  ULDC.64 UR4, c[0x0][0x5c8] ;  /* 0x0001720000047ab9 */ /* 0x000fc60000000a00 */
[----:B------:R-:W-:Y:S02]  /*2a00*/  IMAD R7, R109, UR4, RZ ;  /* 0x000000046d077c24 */ /* 0x000fe4000f8e02ff */
[----:B------:R-:W-:Y:S02]  /*2a10*/  IMAD.IADD R5, R5, 0x1, R3 ;  /* 0x0000000105057824 */ /* 0x000fe400078e0203 */
[C---:B------:R-:W-:Y:S02]  /*2a20*/  IMAD R7, R108.reuse, UR5, R7 ;  /* 0x000000056c077c24 */ /* 0x040fe4000f8e0207 */
[----:B------:R-:W-:-:S04]  /*2a30*/  IMAD.WIDE.U32 R110, R108, UR4, R4 ;  /* 0x000000046c6e7c25 */ /* 0x000fc8000f8e0004 */
[----:B------:R-:W-:Y:S01]  /*2a40*/  IMAD.MOV.U32 R0, RZ, RZ, -0x1 ;  /* 0xffffffffff007424 */ /* 0x000fe200078e00ff */
[----:B------:R-:W-:Y:S06]  /*2a50*/  @P0 BRA `(.L_x_32) ;  /* 0x00000048007c0947 */ /* 0x000fec0003800000 */
[----:B-----5:R-:W-:Y:S01]  /*2a60*/  FSETP.NEU.AND P1, PT, R90, RZ, PT ;  /* 0x000000ff5a00720b */ /* 0x020fe20003f2d000 */
[----:B------:R-:W-:Y:S01]  /*2a70*/  IMAD.IADD R4, R91, 0x1, -R102 ;  /* 0x000000015b047824 */ /* 0x000fe200078e0a66 */
[----:B------:R-:W-:Y:S01]  /*2a80*/  BSSY B0, `(.L_x_32) ;  /* 0x000049c000007945 */ /* 0x000fe20003800000 */
[----:B------:R-:W-:Y:S02]  /*2a90*/  IMAD.IADD R3, R101, 0x1, -R6 ;  /* 0x0000000165037824 */ /* 0x000fe400078e0a06 */
[----:B------:R-:W-:Y:S01]  /*2aa0*/  IMAD.IADD R113, R111, 0x1, R7 ;  /* 0x000000016f717824 */ /* 0x000fe200078e0207 */
[----:B------:R-:W-:-:S04]  /*2ab0*/  ISETP.GT.AND P5, PT, R4, RZ, PT ;  /* 0x000000ff0400720c */ /* 0x000fc80003fa4270 */
[----:B------:R-:W-:-:S03]  /*2ac0*/  ISETP.GT.AND P0, PT, R3, RZ, P5 ;  /* 0x000000ff0300720c */ /* 0x000fc60002f04270 */
[----:B------:R-:W-:Y:S10]  /*2ad0*/  @!P1 BRA `(.L_x_33) ;  /* 0x0000003400089947 */ /* 0x000ff40003800000 */
[----:B------:R-:W0:Y:S01]  /*2ae0*/  LDC.64 R102, c[0x0][0x5b8] ;  /* 0x00016e00ff667b82 */ /* 0x000e220000000a00 */
[----:B------:R-:W-:-:S07]  /*2af0*/  ULDC.64 UR4, c[0x0][0x5c0] ;  /* 0x0001700000047ab9 */ /* 0x000fce0000000a00 */
[----:B------:R-:W1:Y:S08]  /*2b00*/  LDC.64 R8, c[0x0][0x5b0] ;  /* 0x00016c00ff087b82 */ /* 0x000e700000000a00 */
[----:B------:R-:W2:Y:S01]  /*2b10*/  LDC.64 R14, c[0x0][0x5a8] ;  /* 0x00016a00ff0e7b82 */ /* 0x000ea20000000a00 */
[-C--:B0-----:R-:W-:Y:S02]  /*2b20*/  IMAD R6, R11, R102.reuse, RZ ;  /* 0x000000660b067224 */ /* 0x081fe400078e02ff */
[----:B------:R-:W-:-:S04]  /*2b30*/  IMAD.WIDE.U32 R104, R23, R102, R12 ;  /* 0x0000006617687225 */ /* 0x000fc800078e000c */
[----:B------:R-:W-:Y:S02]  /*2b40*/  IMAD R115, R23, R103, R6 ;  /* 0x0000006717737224 */ /* 0x000fe400078e0206 */
[-C--:B-1----:R-:W-:Y:S02]  /*2b50*/  IMAD R5, R109, R8.reuse, RZ ;  /* 0x000000086d057224 */ /* 0x082fe400078e02ff */
[----:B------:R-:W-:Y:S02]  /*2b60*/  IMAD.IADD R107, R105, 0x1, R115 ;  /* 0x00000001696b7824 */ /* 0x000fe400078e0273 */
[----:B------:R-:W-:Y:S02]  /*2b70*/  IMAD.MOV.U32 R106, RZ, RZ, R104 ;  /* 0x000000ffff6a7224 */ /* 0x000fe400078e0068 */
[C---:B------:R-:W-:Y:S02]  /*2b80*/  IMAD R103, R108.reuse, R9, R5 ;  /* 0x000000096c677224 */ /* 0x040fe400078e0205 */
[----:B------:R-:W-:-:S04]  /*2b90*/  IMAD.WIDE.U32 R6, R108, R8, R106 ;  /* 0x000000086c067225 */ /* 0x000fc800078e006a */
[----:B------:R-:W-:Y:S01]  /*2ba0*/  IMAD.IADD R5, R7, 0x1, R103 ;  /* 0x0000000107057824 */ /* 0x000fe200078e0267 */
[----:B--2---:R-:W-:-:S04]  /*2bb0*/  LEA R10, P1, R6, R14, 0x1 ;  /* 0x0000000e060a7211 */ /* 0x004fc800078208ff */
[----:B------:R-:W-:-:S05]  /*2bc0*/  LEA.HI.X R11, R6, R15, R5, 0x1, P1 ;  /* 0x0000000f060b7211 */ /* 0x000fca00008f0c05 */
[----:B------:R0:W2:Y:S01]  /*2bd0*/  @P0 LDG.E.LTC128B.U16 R5, desc[UR36][R10.64] ;  /* 0x000000240a050981 */ /* 0x0000a2000c1e1520 */
[----:B------:R-:W-:Y:S01]  /*2be0*/  LEA R20, P1, R110, UR4, 0x1 ;  /* 0x000000046e147c11 */ /* 0x000fe2000f8208ff */
[----:B------:R-:W-:Y:S01]  /*2bf0*/  IMAD.WIDE.U32 R6, R108, R8, R12 ;  /* 0x000000086c067225 */ /* 0x000fe200078e000c */
[----:B------:R-:W-:Y:S01]  /*2c00*/  ISETP.GT.AND P3, PT, R4, 0x1, PT ;  /* 0x000000010400780c */ /* 0x000fe20003f64270 */
[----:B------:R-:W-:Y:S02]  /*2c10*/  BSSY B1, `(.L_x_34) ;  /* 0x0000012000017945 */ /* 0x000fe40003800000 */
[----:B------:R-:W-:Y:S01]  /*2c20*/  IMAD.IADD R7, R103, 0x1, R7 ;  /* 0x0000000167077824 */ /* 0x000fe200078e0207 */
[----:B------:R-:W-:Y:S01]  /*2c30*/  P2R R120, PR, RZ, 0x8 ;  /* 0x00000008ff787803 */ /* 0x000fe20000000000 */
[----:B------:R-:W-:Y:S02]  /*2c40*/  IMAD.SHL.U32 R112, R8, 0x8, RZ ;  /* 0x0000000808707824 */ /* 0x000fe400078e00ff */
[----:B------:R-:W-:-:S04]  /*2c50*/  IMAD.WIDE.U32 R6, R23, R102, R6 ;  /* 0x0000006617067225 */ /* 0x000fc800078e0006 */
[----:B------:R-:W-:Y:S01]  /*2c60*/  IMAD.IADD R7, R115, 0x1, R7 ;  /* 0x0000000173077824 */ /* 0x000fe200078e0207 */
[----:B0-----:R-:W-:-:S04]  /*2c70*/  LEA R10, P2, R6, R14, 0x1 ;  /* 0x0000000e060a7211 */ /* 0x001fc800078408ff */
[----:B------:R-:W-:Y:S01]  /*2c80*/  LEA.HI.X R11, R6, R15, R7, 0x1, P2 ;  /* 0x0000000f060b7211 */ /* 0x000fe200010f0c07 */
[----:B--2---:R-:W-:-:S05]  /*2c90*/  HADD2.F32 R21, -RZ, R5.H0_H0 ;  /* 0x20000005ff157230 */ /* 0x004fca0000004100 */
[----:B------:R-:W-:-:S04]  /*2ca0*/  FMUL R21, R21, R90 ;  /* 0x0000005a15157220 */ /* 0x000fc80000400000 */
[----:B------:R-:W-:Y:S01]  /*2cb0*/  FFMA R56, R56, R22, R21 ;  /* 0x0000001638387223 */ /* 0x000fe20000000015 */
[----:B------:R-:W-:Y:S02]  /*2cc0*/  LEA.HI.X R21, R110, UR5, R113, 0x1, P1 ;  /* 0x000000056e157c11 */ /* 0x000fe400088f0c71 */
[----:B------:R-:W-:Y:S02]  /*2cd0*/  ISETP.GT.AND P1, PT, R3, RZ, P3 ;  /* 0x000000ff0300720c */ /* 0x000fe40001f24270 */
[----:B------:R-:W-:Y:S02]  /*2ce0*/  F2FP.F16.F32.PACK_AB R56, RZ, R56 ;  /* 0x00000038ff38723e */ /* 0x000fe400000000ff */
[----:B------:R-:W-:-:S03]  /*2cf0*/  SHF.L.U64.HI R113, R8, 0x3, R9 ;  /* 0x0000000308717819 */ /* 0x000fc60000010209 */
[----:B------:R0:W-:Y:S06]  /*2d00*/  @P0 STG.E.U16 desc[UR36][R20.64], R56 ;  /* 0x0000003814000986 */ /* 0x0001ec000c101524 */
[----:B------:R-:W-:Y:S05]  /*2d10*/  @!P1 BRA `(.L_x_35) ;  /* 0x0000000000049947 */ /* 0x000fea0003800000 */
[----:B------:R1:W5:Y:S02]  /*2d20*/  LDG.E.LTC128B.U16 R5, desc[UR36][R10.64+0x2] ;  /* 0x000002240a057981 */ /* 0x000364000c1e1520 */
.L_x_35:
[----:B------:R-:W-:Y:S05]  /*2d30*/  BSYNC B1 ;  /* 0x0000000000017941 */ /* 0x000fea0003800000 */
.L_x_34:
[----:B-----5:R-:W-:Y:S01]  /*2d40*/  HADD2.F32 R7, -RZ, R5.H0_H0 ;  /* 0x20000005ff077230 */ /* 0x020fe20000004100 */
[----:B------:R-:W-:Y:S01]  /*2d50*/  ISETP.GT.AND P0, PT, R3, 0x8, P5 ;  /* 0x000000080300780c */ /* 0x000fe20002f04270 */
[----:B------:R-:W-:Y:S01]  /*2d60*/  IMAD.WIDE.U32 R116, R108, R8, R112 ;  /* 0x000000086c747225 */ /* 0x000fe200078e0070 */
[----:B------:R-:W-:-:S03]  /*2d70*/  PRMT R119, R5, 0x7610, R119 ;  /* 0x0000761005777816 */ /* 0x000fc60000000077 */
[----:B------:R-:W-:Y:S01]  /*2d80*/  FMUL R6, R7, R90 ;  /* 0x0000005a07067220 */ /* 0x000fe20000400000 */
[----:B------:R-:W-:Y:S01]  /*2d90*/  IMAD.IADD R103, R103, 0x1, R117 ;  /* 0x0000000167677824 */ /* 0x000fe200078e0275 */
[----:B------:R-:W-:Y:S02]  /*2da0*/  IADD3 R7, P2, R104, R116, RZ ;  /* 0x0000007468077210 */ /* 0x000fe40007f5e0ff */
[----:B------:R-:W-:-:S03]  /*2db0*/  FFMA R57, R57, R22, R6 ;  /* 0x0000001639397223 */ /* 0x000fc60000000006 */
[----:B0-----:R-:W-:Y:S01]  /*2dc0*/  IMAD.X R56, R103, 0x1, R107, P2 ;  /* 0x0000000167387824 */ /* 0x001fe200010e066b */
[C---:B------:R-:W-:Y:S02]  /*2dd0*/  LEA R6, P2, R7.reuse, R14, 0x1 ;  /* 0x0000000e07067211 */ /* 0x040fe400078408ff */
[----:B------:R-:W-:Y:S02]  /*2de0*/  F2FP.F16.F32.PACK_AB R57, RZ, R57 ;  /* 0x00000039ff39723e */ /* 0x000fe400000000ff */
[----:B------:R-:W-:Y:S02]  /*2df0*/  LEA.HI.X R7, R7, R15, R56, 0x1, P2 ;  /* 0x0000000f07077211 */ /* 0x000fe400010f0c38 */
[----:B------:R-:W-:-:S05]  /*2e00*/  PRMT R110, R57, 0x7610, R110 ;  /* 0x00007610396e7816 */ /* 0x000fca000000006e */
[----:B------:R0:W-:Y:S04]  /*2e10*/  @P1 STG.E.U16 desc[UR36][R20.64+0x2], R110 ;  /* 0x0000026e14001986 */ /* 0x0001e8000c101524 */
[----:B------:R-:W2:Y:S01]  /*2e20*/  @P0 LDG.E.LTC128B.U16 R119, desc[UR36][R6.64] ;  /* 0x0000002406770981 */ /* 0x000ea2000c1e1520 */
[----:B------:R-:W-:Y:S01]  /*2e30*/  IADD3 R116, P1, R12, R116, RZ ;  /* 0x000000740c747210 */ /* 0x000fe20007f3e0ff */
[----:B------:R-:W-:Y:S01]  /*2e40*/  IMAD.SHL.U32 R121, R95, 0x2, RZ ;  /* 0x000000025f797824 */ /* 0x000fe200078e00ff */
[----:B------:R-:W-:Y:S03]  /*2e50*/  BSSY B1, `(.L_x_36) ;  /* 0x0000011000017945 */ /* 0x000fe60003800000 */
[----:B------:R-:W-:Y:S01]  /*2e60*/  IMAD.X R117, R13, 0x1, R103, P1 ;  /* 0x000000010d757824 */ /* 0x000fe200008e0667 */
[----:B0-----:R-:W-:Y:S01]  /*2e70*/  IADD3 R110, P2, R121, R20, RZ ;  /* 0x00000014796e7210 */ /* 0x001fe20007f5e0ff */
[----:B------:R-:W-:-:S04]  /*2e80*/  IMAD.WIDE.U32 R116, R23, R102, R116 ;  /* 0x0000006617747225 */ /* 0x000fc800078e0074 */
[----:B------:R-:W-:Y:S01]  /*2e90*/  IMAD.IADD R57, R115, 0x1, R117 ;  /* 0x0000000173397824 */ /* 0x000fe200078e0275 */
[----:B------:R-:W-:Y:S02]  /*2ea0*/  SHF.L.U64.HI R117, R95, 0x1, R94 ;  /* 0x000000015f757819 */ /* 0x000fe4000001025e */
[----:B------:R-:W-:-:S03]  /*2eb0*/  LEA R56, P1, R116, R14, 0x1 ;  /* 0x0000000e74387211 */ /* 0x000fc600078208ff */
[----:B------:R-:W-:Y:S01]  /*2ec0*/  IMAD.X R111, R117, 0x1, R21, P2 ;  /* 0x00000001756f7824 */ /* 0x000fe200010e0615 */
[----:B------:R-:W-:Y:S02]  /*2ed0*/  LEA.HI.X R57, R116, R15, R57, 0x1, P1 ;  /* 0x0000000f74397211 */ /* 0x000fe400008f0c39 */
[----:B------:R-:W-:Y:S01]  /*2ee0*/  ISETP.GT.AND P1, PT, R3, 0x8, P3 ;  /* 0x000000080300780c */ /* 0x000fe20001f24270 */
[----:B--2---:R-:W-:-:S05]  /*2ef0*/  HADD2.F32 R5, -RZ, R119.H0_H0 ;  /* 0x20000077ff057230 */ /* 0x004fca0000004100 */
[----:B------:R-:W-:-:S04]  /*2f00*/  FMUL R5, R5, R90 ;  /* 0x0000005a05057220 */ /* 0x000fc80000400000 */
[----:B------:R-:W-:-:S05]  /*2f10*/  FFMA R5, R58, R22, R5 ;  /* 0x000000163a057223 */ /* 0x000fca0000000005 */
[----:B------:R-:W-:-:S05]  /*2f20*/  F2FP.F16.F32.PACK_AB R5, RZ, R5 ;  /* 0x00000005ff05723e */ /* 0x000fca00000000ff */
[----:B------:R0:W-:Y:S01]  /*2f30*/  @P0 STG.E.U16 desc[UR36][R110.64], R5 ;  /* 0x000000056e000986 */ /* 0x0001e2000c101524 */
[----:B------:R-:W-:Y:S05]  /*2f40*/  @!P1 BRA `(.L_x_37) ;  /* 0x0000000000049947 */ /* 0x000fea0003800000 */
[----:B------:R2:W5:Y:S02]  /*2f50*/  LDG.E.LTC128B.U16 R119, desc[UR36][R56.64+0x2] ;  /* 0x0000022438777981 */ /* 0x000564000c1e1520 */
.L_x_37:
[----:B------:R-:W-:Y:S05]  /*2f60*/  BSYNC B1 ;  /* 0x0000000000017941 */ /* 0x000fea0003800000 */
.L_x_36:
[----:B0----5:R-:W-:Y:S01]  /*2f70*/  HADD2.F32 R5, -RZ, R119.H0_H0 ;  /* 0x20000077ff057230 */ /* 0x021fe20000004100 */
[----:B------:R-:W-:Y:S01]  /*2f80*/  ISETP.GT.AND P3, PT, R4, 0x8, PT ;  /* 0x000000080400780c */ /* 0x000fe20003f64270 */
[C---:B------:R-:W-:Y:S01]  /*2f90*/  IMAD.SHL.U32 R103, R96.reuse, 0x2, RZ ;  /* 0x0000000260677824 */ /* 0x040fe200078e00ff */
[----:B------:R-:W-:Y:S02]  /*2fa0*/  BSSY B1, `(.L_x_38) ;  /* 0x000000f000017945 */ /* 0x000fe40003800000 */
[----:B------:R-:W-:Y:S01]  /*2fb0*/  FMUL R58, R5, R90 ;  /* 0x0000005a053a7220 */ /* 0x000fe20000400000 */
[----:B------:R-:W-:Y:S02]  /*2fc0*/  SHF.L.U64.HI R5, R96, 0x1, R93 ;  /* 0x0000000160057819 */ /* 0x000fe4000001025d */
[----:B------:R-:W-:Y:S01]  /*2fd0*/  IADD3 R6, P0, P2, R103, R20, R121 ;  /* 0x0000001467067210 */ /* 0x000fe20007a1e079 */
[----:B------:R-:W-:Y:S01]  /*2fe0*/  FFMA R58, R59, R22, R58 ;  /* 0x000000163b3a7223 */ /* 0x000fe2000000003a */
[----:B------:R-:W-:Y:S01]  /*2ff0*/  IMAD.MOV.U32 R59, RZ, RZ, R111 ;  /* 0x000000ffff3b7224 */ /* 0x000fe200078e006f */
[----:B------:R-:W-:-:S02]  /*3000*/  P2R R116, PR, RZ, 0x8 ;  /* 0x00000008ff747803 */ /* 0x000fc40000000000 */
[--C-:B------:R-:W-:Y:S02]  /*3010*/  IADD3.X R7, R5, R21, R117.reuse, P0, P2 ;  /* 0x0000001505077210 */ /* 0x100fe400007e4475 */
[----:B------:R-:W-:Y:S02]  /*3020*/  F2FP.F16.F32.PACK_AB R58, RZ, R58 ;  /* 0x0000003aff3a723e */ /* 0x000fe400000000ff */
[----:B------:R-:W-:Y:S02]  /*3030*/  ISETP.GT.AND P0, PT, R3, RZ, P3 ;  /* 0x000000ff0300720c */ /* 0x000fe40001f04270 */
[----:B------:R-:W-:Y:S01]  /*3040*/  PRMT R117, R58, 0x7610, R117 ;  /* 0x000076103a757816 */ /* 0x000fe20000000075 */
[----:B------:R-:W-:-:S05]  /*3050*/  IMAD.MOV.U32 R58, RZ, RZ, R110 ;  /* 0x000000ffff3a7224 */ /* 0x000fca00078e006e */
[----:B------:R0:W-:Y:S05]  /*3060*/  @P1 STG.E.U16 desc[UR36][R58.64+0x2], R117 ;  /* 0x000002753a001986 */ /* 0x0001ea000c101524 */
[----:B------:R-:W-:Y:S05]  /*3070*/  @!P0 BRA `(.L_x_39) ;  /* 0x0000000000048947 */ /* 0x000fea0003800000 */
[----:B------:R3:W5:Y:S02]  /*3080*/  LDG.E.LTC128B.U16 R119, desc[UR36][R10.64+0x10] ;  /* 0x000010240a777981 */ /* 0x000764000c1e1520 */
.L_x_39:
[----:B------:R-:W-:Y:S05]  /*3090*/  BSYNC B1 ;  /* 0x0000000000017941 */ /* 0x000fea0003800000 */
.L_x_38:
[----:B0----5:R-:W-:Y:S01]  /*30a0*/  HADD2.F32 R117, -RZ, R119.H0_H0 ;  /* 0x20000077ff757230 */ /* 0x021fe20000004100 */
[----:B------:R-:W-:Y:S01]  /*30b0*/  ISETP.GT.AND P1, PT, R4, 0x9, PT ;  /* 0x000000090400780c */ /* 0x000fe20003f24270 */
[----:B------:R-:W-:Y:S03]  /*30c0*/  BSSY B1, `(.L_x_40) ;  /* 0x0000009000017945 */ /* 0x000fe60003800000 */
[----:B------:R-:W-:Y:S01]  /*30d0*/  FMUL R117, R117, R90 ;  /* 0x0000005a75757220 */ /* 0x000fe20000400000 */
[----:B------:R-:W-:-:S03]  /*30e0*/  P2R R121, PR, RZ, 0x2 ;  /* 0x00000002ff797803 */ /* 0x000fc60000000000 */
[----:B------:R-:W-:-:S05]  /*30f0*/  FFMA R117, R60, R22, R117 ;  /* 0x000000163c757223 */ /* 0x000fca0000000075 */
[----:B------:R-:W-:-:S05]  /*3100*/  F2FP.F16.F32.PACK_AB R117, RZ, R117 ;  /* 0x00000075ff75723e */ /* 0x000fca00000000ff */
[----:B------:R0:W-:Y:S01]  /*3110*/  @P0 STG.E.U16 desc[UR36][R20.64+0x10], R117 ;  /* 0x0000107514000986 */ /* 0x0001e2000c101524 */
[----:B------:R-:W-:-:S13]  /*3120*/  ISETP.GT.AND P0, PT, R3, RZ, P1 ;  /* 0x000000ff0300720c */ /* 0x000fda0000f04270 */
[----:B0-----:R-:W-:Y:S05]  /*3130*/  @!P0 BRA `(.L_x_41) ;  /* 0x0000000000048947 */ /* 0x001fea0003800000 */
[----:B------:R0:W5:Y:S02]  /*3140*/  LDG.E.LTC128B.U16 R119, desc[UR36][R10.64+0x12] ;  /* 0x000012240a777981 */ /* 0x000164000c1e1520 */
.L_x_41:
[----:B------:R-:W-:Y:S05]  /*3150*/  BSYNC B1 ;  /* 0x0000000000017941 */ /* 0x000fea0003800000 */
.L_x_40:
[----:B-----5:R-:W-:Y:S01]  /*3160*/  HADD2.F32 R117, -RZ, R119.H0_H0 ;  /* 0x20000077ff757230 */ /* 0x020fe20000004100 */
[----:B------:R-:W-:Y:S04]  /*3170*/  BSSY B1, `(.L_x_42) ;  /* 0x0000008000017945 */ /* 0x000fe80003800000 */
[----:B------:R-:W-:-:S04]  /*3180*/  FMUL R60, R117, R90 ;  /* 0x0000005a753c7220 */ /* 0x000fc80000400000 */
[----:B------:R-:W-:-:S05]  /*3190*/  FFMA R60, R61, R22, R60 ;  /* 0x000000163d3c7223 */ /* 0x000fca000000003c */
[----:B------:R-:W-:-:S05]  /*31a0*/  F2FP.F16.F32.PACK_AB R60, RZ, R60 ;  /* 0x0000003cff3c723e */ /* 0x000fca00000000ff */
[----:B------:R4:W-:Y:S01]  /*31b0*/  @P0 STG.E.U16 desc[UR36][R20.64+0x12], R60 ;  /* 0x0000123c14000986 */ /* 0x0009e2000c101524 */
[----:B------:R-:W-:-:S13]  /*31c0*/  ISETP.GT.AND P0, PT, R3, 0x8, P3 ;  /* 0x000000080300780c */ /* 0x000fda0001f04270 */
[----:B----4-:R-:W-:Y:S05]  /*31d0*/  @!P0 BRA `(.L_x_43) ;  /* 0x0000000000048947 */ /* 0x010fea0003800000 */
[----:B------:R4:W5:Y:S02]  /*31e0*/  LDG.E.LTC128B.U16 R119, desc[UR36][R56.64+0x10] ;  /* 0x0000102438777981 */ /* 0x000964000c1e1520 */
.L_x_43:
[----:B------:R-:W-:Y:S05]  /*31f0*/  BSYNC B1 ;  /* 0x0000000000017941 */ /* 0x000fea0003800000 */
.L_x_42:
[----:B-----5:R-:W-:Y:S01]  /*3200*/  HADD2.F32 R61, -RZ, R119.H0_H0 ;  /* 0x20000077ff3d7230 */ /* 0x020fe20000004100 */
[----:B------:R-:W-:Y:S04]  /*3210*/  BSSY B1, `(.L_x_44) ;  /* 0x000000a000017945 */ /* 0x000fe80003800000 */
[----:B------:R-:W-:-:S04]  /*3220*/  FMUL R61, R61, R90 ;  /* 0x0000005a3d3d7220 */ /* 0x000fc80000400000 */
[----:B------:R-:W-:-:S05]  /*3230*/  FFMA R61, R62, R22, R61 ;  /* 0x000000163e3d7223 */ /* 0x000fca000000003d */
[----:B------:R-:W-:-:S05]  /*3240*/  F2FP.F16.F32.PACK_AB R61, RZ, R61 ;  /* 0x0000003dff3d723e */ /* 0x000fca00000000ff */
[----:B------:R0:W-:Y:S01]  /*3250*/  @P0 STG.E.U16 desc[UR36][R58.64+0x10], R61 ;  /* 0x0000103d3a000986 */ /* 0x0001e2000c101524 */
[----:B------:R-:W-:-:S05]  /*3260*/  IADD3 R117, P0, R108, 0x80, RZ ;  /* 0x000000806c757810 */ /* 0x000fca0007f1e0ff */
[----:B------:R-:W-:Y:S01]  /*3270*/  IMAD.X R109, RZ, RZ, R109, P0 ;  /* 0x000000ffff6d7224 */ /* 0x000fe200000e066d */
[----:B------:R-:W-:-:S13]  /*3280*/  ISETP.GT.AND P0, PT, R3, 0x8, P1 ;  /* 0x000000080300780c */ /* 0x000fda0000f04270 */
[----:B0-----:R-:W-:Y:S05]  /*3290*/  @!P0 BRA `(.L_x_45) ;  /* 0x0000000000048947 */ /* 0x001fea0003800000 */
[----:B------:R0:W5:Y:S02]  /*32a0*/  LDG.E.LTC128B.U16 R119, desc[UR36][R56.64+0x12] ;  /* 0x0000122438777981 */ /* 0x000164000c1e1520 */
.L_x_45:
[----:B------:R-:W-:Y:S05]  /*32b0*/  BSYNC B1 ;  /* 0x0000000000017941 */ /* 0x000fea0003800000 */
.L_x_44:
[----:B-----5:R-:W-:Y:S01]  /*32c0*/  HADD2.F32 R61, -RZ, R119.H0_H0 ;  /* 0x20000077ff3d7230 */ /* 0x020fe20000004100 */
[----:B------:R-:W-:Y:S01]  /*32d0*/  ISETP.GT.AND P2, PT, R4, 0x10, PT ;  /* 0x000000100400780c */ /* 0x000fe20003f44270 */
[-C--:B------:R-:W-:Y:S01]  /*32e0*/  IMAD R62, R109, R8.reuse, RZ ;  /* 0x000000086d3e7224 */ /* 0x080fe200078e02ff */
[----:B------:R-:W-:Y:S01]  /*32f0*/  BSSY B1, `(.L_x_46) ;  /* 0x0000021000017945 */ /* 0x000fe20003800000 */
[----:B------:R-:W-:-:S04]  /*3300*/  IMAD.WIDE.U32 R112, R117, R8, R112 ;  /* 0x0000000875707225 */ /* 0x000fc800078e0070 */
[----:B------:R-:W-:Y:S01]  /*3310*/  FMUL R60, R61, R90 ;  /* 0x0000005a3d3c7220 */ /* 0x000fe20000400000 */
[----:B------:R-:W-:-:S03]  /*3320*/  IMAD R105, R117, R9, R62 ;  /* 0x0000000975697224 */ /* 0x000fc600078e023e */
[----:B------:R-:W-:Y:S01]  /*3330*/  FFMA R63, R63, R22, R60 ;  /* 0x000000163f3f7223 */ /* 0x000fe2000000003c */
[----:B------:R-:W-:-:S04]  /*3340*/  IMAD.WIDE.U32 R60, R117, R8, R12 ;  /* 0x00000008753c7225 */ /* 0x000fc800078e000c */
[----:B------:R-:W-:Y:S01]  /*3350*/  F2FP.F16.F32.PACK_AB R63, RZ, R63 ;  /* 0x0000003fff3f723e */ /* 0x000fe200000000ff */
[----:B------:R-:W-:-:S03]  /*3360*/  IMAD.IADD R61, R105, 0x1, R61 ;  /* 0x00000001693d7824 */ /* 0x000fc600078e023d */
[----:B------:R-:W-:Y:S01]  /*3370*/  PRMT R109, R63, 0x7610, R109 ;  /* 0x000076103f6d7816 */ /* 0x000fe2000000006d */
[----:B------:R-:W-:-:S04]  /*3380*/  IMAD.WIDE.U32 R62, R117, R8, R106 ;  /* 0x00000008753e7225 */ /* 0x000fc800078e006a */
[----:B------:R1:W-:Y:S01]  /*3390*/  @P0 STG.E.U16 desc[UR36][R58.64+0x12], R109 ;  /* 0x0000126d3a000986 */ /* 0x0003e2000c101524 */
[----:B------:R-:W-:Y:S02]  /*33a0*/  IMAD.IADD R9, R63, 0x1, R105 ;  /* 0x000000013f097824 */ /* 0x000fe400078e0269 */
[----:B------:R-:W-:Y:S02]  /*33b0*/  IMAD.IADD R105, R105, 0x1, R113 ;  /* 0x0000000169697824 */ /* 0x000fe400078e0271 */
[----:B-1----:R-:W-:Y:S01]  /*33c0*/  IMAD.WIDE.U32 R108, R23, R102, R60 ;  /* 0x00000066176c7225 */ /* 0x002fe200078e003c */
[----:B------:R-:W-:-:S04]  /*33d0*/  LEA R60, P0, R62, R14, 0x1 ;  /* 0x0000000e3e3c7211 */ /* 0x000fc800078008ff */
[----:B------:R-:W-:Y:S01]  /*33e0*/  LEA.HI.X R61, R62, R15, R9, 0x1, P0 ;  /* 0x0000000f3e3d7211 */ /* 0x000fe200000f0c09 */
[----:B------:R-:W-:Y:S01]  /*33f0*/  IMAD.IADD R9, R115, 0x1, R109 ;  /* 0x0000000173097824 */ /* 0x000fe200078e026d */
[----:B------:R-:W-:-:S04]  /*3400*/  LEA R8, P0, R108, R14, 0x1 ;  /* 0x0000000e6c087211 */ /* 0x000fc800078008ff */
[----:B------:R-:W-:Y:S02]  /*3410*/  LEA.HI.X R9, R108, R15, R9, 0x1, P0 ;  /* 0x0000000f6c097211 */ /* 0x000fe400000f0c09 */
[----:B------:R-:W-:-:S05]  /*3420*/  IADD3 R104, P0, R104, R112, RZ ;  /* 0x0000007068687210 */ /* 0x000fca0007f1e0ff */
[----:B------:R-:W-:Y:S01]  /*3430*/  IMAD.X R106, R105, 0x1, R107, P0 ;  /* 0x00000001696a7824 */ /* 0x000fe200000e066b */
[----:B------:R-:W-:-:S05]  /*3440*/  IADD3 R62, P0, R12, R112, RZ ;  /* 0x000000700c3e7210 */ /* 0x000fca0007f1e0ff */
[----:B------:R-:W-:Y:S01]  /*3450*/  IMAD.X R63, R13, 0x1, R105, P0 ;  /* 0x000000010d3f7824 */ /* 0x000fe200000e0669 */
[----:B------:R-:W-:Y:S01]  /*3460*/  LEA R12, P0, R104, R14, 0x1 ;  /* 0x0000000e680c7211 */ /* 0x000fe200078008ff */
[----:B------:R-:W-:-:S03]  /*3470*/  IMAD.WIDE.U32 R62, R23, R102, R62 ;  /* 0x00000066173e7225 */ /* 0x000fc600078e003e */
[----:B------:R-:W-:Y:S02]  /*3480*/  LEA.HI.X R13, R104, R15, R106, 0x1, P0 ;  /* 0x0000000f680d7211 */ /* 0x000fe400000f0c6a */
[----:B------:R-:W-:Y:S01]  /*3490*/  P2R R102, PR, RZ, 0x4 ;  /* 0x00000004ff667803 */ /* 0x000fe20000000000 */
[----:B------:R-:W-:Y:S01]  /*34a0*/  IMAD.IADD R115, R115, 0x1, R63 ;  /* 0x0000000173737824 */ /* 0x000fe200078e023f */
[----:B------:R-:W-:-:S04]  /*34b0*/  LEA R14, P0, R62, R14, 0x1 ;  /* 0x0000000e3e0e7211 */ /* 0x000fc800078008ff */
[----:B------:R-:W-:Y:S02]  /*34c0*/  LEA.HI.X R15, R62, R15, R115, 0x1, P0 ;  /* 0x0000000f3e0f7211 */ /* 0x000fe400000f0c73 */
[----:B------:R-:W-:-:S13]  /*34d0*/  ISETP.GT.AND P0, PT, R3, RZ, P2 ;  /* 0x000000ff0300720c */ /* 0x000fda0001704270 */
[----:B------:R-:W-:Y:S05]  /*34e0*/  @!P0 BRA `(.L_x_47) ;  /* 0x0000000000048947 */ /* 0x000fea0003800000 */
[----:B------:R1:W5:Y:S02]  /*34f0*/  LDG.E.LTC128B.U16 R119, desc[UR36][R10.64+0x20] ;  /* 0x000020240a777981 */ /* 0x000364000c1e1520 */
.L_x_47:
[----:B------:R-:W-:Y:S05]  /*3500*/  BSYNC B1 ;  /* 0x0000000000017941 */ /* 0x000fea0003800000 */
.L_x_46:
[----:B-----5:R-:W-:Y:S01]  /*3510*/  HADD2.F32 R23, -RZ, R119.H0_H0 ;  /* 0x20000077ff177230 */ /* 0x020fe20000004100 */
        /* <DEDUP_REMOVED lines=10> */
.L_x_49:
[----:B------:R-:W-:Y:S05]  /*35c0*/  BSYNC B1 ;  /* 0x0000000000017941 */ /* 0x000fea0003800000 */
.L_x_48:
[----:B-----5:R-:W-:Y:S01]  /*35d0*/  HADD2.F32 R23, -RZ, R119.H0_H0 ;  /* 0x20000077ff177230 */ /* 0x020fe20000004100 */
[----:B------:R-:W-:Y:S04]  /*35e0*/  BSSY B1, `(.L_x_50) ;  /* 0x0000008000017945 */ /* 0x000fe80003800000 */
[----:B------:R-:W-:-:S04]  /*35f0*/  FMUL R62, R23, R90 ;  /* 0x0000005a173e7220 */ /* 0x000fc80000400000 */
[----:B------:R-:W-:-:S05]  /*3600*/  FFMA R62, R65, R22, R62 ;  /* 0x00000016413e7223 */ /* 0x000fca000000003e */
[----:B------:R-:W-:-:S05]  /*3610*/  F2FP.F16.F32.PACK_AB R62, RZ, R62 ;  /* 0x0000003eff3e723e */ /* 0x000fca00000000ff */
[----:B------:R0:W-:Y:S01]  /*3620*/  @P0 STG.E.U16 desc[UR36][R20.64+0x22], R62 ;  /* 0x0000223e14000986 */ /* 0x0001e2000c101524 */
[----:B------:R-:W-:-:S13]  /*3630*/  ISETP.GT.AND P0, PT, R3, 0x8, P2 ;  /* 0x000000080300780c */ /* 0x000fda0001704270 */
[----:B0-----:R-:W-:Y:S05]  /*3640*/  @!P0 BRA `(.L_x_51) ;  /* 0x0000000000048947 */ /* 0x001fea0003800000 */
[----:B------:R0:W5:Y:S02]  /*3650*/  LDG.E.LTC128B.U16 R119, desc[UR36][R56.64+0x20] ;  /* 0x0000202438777981 */ /* 0x000164000c1e1520 */
.L_x_51:
[----:B------:R-:W-:Y:S05]  /*3660*/  BSYNC B1 ;  /* 0x0000000000017941 */ /* 0x000fea0003800000 */
.L_x_50:
        /* <DEDUP_REMOVED lines=9> */
.L_x_53:
[----:B------:R-:W-:Y:S05]  /*3700*/  BSYNC B1 ;  /* 0x0000000000017941 */ /* 0x000fea0003800000 */
.L_x_52:
        /* <DEDUP_REMOVED lines=11> */
.L_x_55:
[----:B------:R-:W-:Y:S05]  /*37c0*/  BSYNC B1 ;  /* 0x0000000000017941 */ /* 0x000fea0003800000 */
.L_x_54:
[----:B-----5:R-:W-:Y:S01]  /*37d0*/  HADD2.F32 R23, -RZ, R119.H0_H0 ;  /* 0x20000077ff177230 */ /* 0x020fe20000004100 */
[----:B------:R-:W-:Y:S01]  /*37e0*/  ISETP.GT.AND P1, PT, R4, 0x19, PT ;  /* 0x000000190400780c */ /* 0x000fe20003f24270 */
[----:B------:R-:W-:Y:S03]  /*37f0*/  BSSY B1, `(.L_x_56) ;  /* 0x0000009000017945 */ /* 0x000fe60003800000 */
[----:B------:R-:W-:-:S04]  /*3800*/  FMUL R23, R23, R90 ;  /* 0x0000005a17177220 */ /* 0x000fc80000400000 */
[----:B------:R-:W-:Y:S01]  /*3810*/  FFMA R23, R68, R22, R23 ;  /* 0x0000001644177223 */ /* 0x000fe20000000017 */
[----:B------:R-:W-:-:S04]  /*3820*/  P2R R68, PR, RZ, 0x2 ;  /* 0x00000002ff447803 */ /* 0x000fc80000000000 */
[----:B------:R-:W-:-:S05]  /*3830*/  F2FP.F16.F32.PACK_AB R23, RZ, R23 ;  /* 0x00000017ff17723e */ /* 0x000fca00000000ff */
[----:B------:R0:W-:Y:S01]  /*3840*/  @P0 STG.E.U16 desc[UR36][R20.64+0x30], R23 ;  /* 0x0000301714000986 */ /* 0x0001e2000c101524 */
[----:B------:R-:W-:-:S13]  /*3850*/  ISETP.GT.AND P0, PT, R3, RZ, P1 ;  /* 0x000000ff0300720c */ /* 0x000fda0000f04270 */
[----:B0-----:R-:W-:Y:S05]  /*3860*/  @!P0 BRA `(.L_x_57) ;  /* 0x0000000000048947 */ /* 0x001fea0003800000 */
[----:B------:R0:W5:Y:S02]  /*3870*/  LDG.E.LTC128B.U16 R119, desc[UR36][R10.64+0x32] ;  /* 0x000032240a777981 */ /* 0x000164000c1e1520 */
.L_x_57:
[----:B------:R-:W-:Y:S05]  /*3880*/  BSYNC B1 ;  /* 0x0000000000017941 */ /* 0x000fea0003800000 */
.L_x_56:
        /* <DEDUP_REMOVED lines=9> */
.L_x_59:
[----:B------:R-:W-:Y:S05]  /*3920*/  BSYNC B1 ;  /* 0x0000000000017941 */ /* 0x000fea0003800000 */
.L_x_58:
        /* <DEDUP_REMOVED lines=9> */
.L_x_61:
[----:B------:R-:W-:Y:S05]  /*39c0*/  BSYNC B1 ;  /* 0x0000000000017941 */ /* 0x000fea0003800000 */
.L_x_60:
        /* <DEDUP_REMOVED lines=11> */
.L_x_63:
[----:B------:R-:W-:Y:S05]  /*3a80*/  BSYNC B1 ;  /* 0x0000000000017941 */ /* 0x000fea0003800000 */
.L_x_62:
        /* <DEDUP_REMOVED lines=11> */
.L_x_65:
[----:B------:R-:W-:Y:S05]  /*3b40*/  BSYNC B1 ;  /* 0x0000000000017941 */ /* 0x000fea0003800000 */
.L_x_64:
        /* <DEDUP_REMOVED lines=9> */
.L_x_67:
[----:B------:R-:W-:Y:S05]  /*3be0*/  BSYNC B1 ;  /* 0x0000000000017941 */ /* 0x000fea0003800000 */
.L_x_66:
        /* <DEDUP_REMOVED lines=9> */
.L_x_69:
[----:B------:R-:W-:Y:S05]  /*3c80*/  BSYNC B1 ;  /* 0x0000000000017941 */ /* 0x000fea0003800000 */
.L_x_68:
        /* <DEDUP_REMOVED lines=11> */
.L_x_71:
[----:B------:R-:W-:Y:S05]  /*3d40*/  BSYNC B1 ;  /* 0x0000000000017941 */ /* 0x000fea0003800000 */
.L_x_70:
[----:B-----5:R-:W-:Y:S01]  /*3d50*/  HADD2.F32 R23, -RZ, R119.H0_H0 ;  /* 0x20000077ff177230 */ /* 0x020fe20000004100 */
[----:B------:R-:W-:Y:S01]  /*3d60*/  ISETP.GT.AND P4, PT, R4, 0x29, PT ;  /* 0x000000290400780c */ /* 0x000fe20003f84270 */
[----:B------:R-:W-:Y:S03]  /*3d70*/  BSSY B1, `(.L_x_72) ;  /* 0x0000009000017945 */ /* 0x000fe60003800000 */
[----:B------:R-:W-:-:S04]  /*3d80*/  FMUL R23, R23, R90 ;  /* 0x0000005a17177220 */ /* 0x000fc80000400000 */
[----:B------:R-:W-:-:S05]  /*3d90*/  FFMA R23, R76, R22, R23 ;  /* 0x000000164c177223 */ /* 0x000fca0000000017 */
[----:B------:R-:W-:-:S05]  /*3da0*/  F2FP.F16.F32.PACK_AB R23, RZ, R23 ;  /* 0x00000017ff17723e */ /* 0x000fca00000000ff */
[----:B------:R1:W-:Y:S01]  /*3db0*/  @P0 STG.E.U16 desc[UR36][R20.64+0x50], R23 ;  /* 0x0000501714000986 */ /* 0x0003e2000c101524 */
[----:B------:R-:W-:Y:S02]  /*3dc0*/  ISETP.GT.AND P0, PT, R3, RZ, P4 ;  /* 0x000000ff0300720c */ /* 0x000fe40002704270 */
[----:B-1----:R-:W-:-:S11]  /*3dd0*/  P2R R23, PR, RZ, 0x10 ;  /* 0x00000010ff177803 */ /* 0x002fd60000000000 */
[----:B------:R-:W-:Y:S05]  /*3de0*/  @!P0 BRA `(.L_x_73) ;  /* 0x0000000000048947 */ /* 0x000fea0003800000 */
[----:B------:R1:W5:Y:S02]  /*3df0*/  LDG.E.LTC128B.U16 R119, desc[UR36][R10.64+0x52] ;  /* 0x000052240a777981 */ /* 0x000364000c1e1520 */
.L_x_73:
[----:B------:R-:W-:Y:S05]  /*3e00*/  BSYNC B1 ;  /* 0x0000000000017941 */ /* 0x000fea0003800000 */
.L_x_72:
        /* <DEDUP_REMOVED lines=9> */
.L_x_75:
[----:B------:R-:W-:Y:S05]  /*3ea0*/  BSYNC B1 ;  /* 0x0000000000017941 */ /* 0x000fea0003800000 */
.L_x_74:
        /* <DEDUP_REMOVED lines=9> */
.L_x_77:
[----:B------:R-:W-:Y:S05]  /*3f40*/  BSYNC B1 ;  /* 0x0000000000017941 */ /* 0x000fea0003800000 */
.L_x_76:
[----:B-----5:R-:W-:Y:S01]  /*3f50*/  HADD2.F32 R23, -RZ, R119.H0_H0 ;  /* 0x20000077ff177230 */ /* 0x020fe20000004100 */
[----:B------:R-:W-:Y:S01]  /*3f60*/  ISETP.GT.AND P6, PT, R4, 0x30, PT ;  /* 0x000000300400780c */ /* 0x000fe20003fc4270 */
[----:B------:R-:W-:Y:S03]  /*3f70*/  BSSY B1, `(.L_x_78) ;  /* 0x0000008000017945 */ /* 0x000fe60003800000 */
[----:B------:R-:W-:-:S04]  /*3f80*/  FMUL R62, R23, R90 ;  /* 0x0000005a173e7220 */ /* 0x000fc80000400000 */
[----:B------:R-:W-:-:S05]  /*3f90*/  FFMA R62, R79, R22, R62 ;  /* 0x000000164f3e7223 */ /* 0x000fca000000003e */
[----:B------:R-:W-:-:S05]  /*3fa0*/  F2FP.F16.F32.PACK_AB R62, RZ, R62 ;  /* 0x0000003eff3e723e */ /* 0x000fca00000000ff */
[----:B------:R0:W-:Y:S01]  /*3fb0*/  @P0 STG.E.U16 desc[UR36][R58.64+0x52], R62 ;  /* 0x0000523e3a000986 */ /* 0x0001e2000c101524 */
[----:B------:R-:W-:-:S13]  /*3fc0*/  ISETP.GT.AND P0, PT, R3, RZ, P6 ;  /* 0x000000ff0300720c */ /* 0x000fda0003704270 */
[----:B0-----:R-:W-:Y:S05]  /*3fd0*/  @!P0 BRA `(.L_x_79) ;  /* 0x0000000000048947 */ /* 0x001fea0003800000 */
[----:B------:R0:W5:Y:S02]  /*3fe0*/  LDG.E.LTC128B.U16 R119, desc[UR36][R10.64+0x60] ;  /* 0x000060240a777981 */ /* 0x000164000c1e1520 */
.L_x_79:
[----:B------:R-:W-:Y:S05]  /*3ff0*/  BSYNC B1 ;  /* 0x0000000000017941 */ /* 0x000fea0003800000 */
.L_x_78:
        /* <DEDUP_REMOVED lines=10> */
.L_x_81:
[----:B------:R-:W-:Y:S05]  /*40a0*/  BSYNC B1 ;  /* 0x0000000000017941 */ /* 0x000fea0003800000 */
.L_x_80:
        /* <DEDUP_REMOVED lines=9> */
.L_x_83:
[----:B------:R-:W-:Y:S05]  /*4140*/  BSYNC B1 ;  /* 0x0000000000017941 */ /* 0x000fea0003800000 */
.L_x_82:
        /* <DEDUP_REMOVED lines=9> */
.L_x_85:
[----:B------:R-:W-:Y:S05]  /*41e0*/  BSYNC B1 ;  /* 0x0000000000017941 */ /* 0x000fea0003800000 */
.L_x_84:
        /* <DEDUP_REMOVED lines=10> */
.L_x_87:
[----:B------:R-:W-:Y:S05]  /*4290*/  BSYNC B1 ;  /* 0x0000000000017941 */ /* 0x000fea0003800000 */
.L_x_86:
[----:B-----5:R-:W-:Y:S01]  /*42a0*/  HADD2.F32 R23, -RZ, R119.H0_H0 ;  /* 0x20000077ff177230 */ /* 0x020fe20000004100 */
[----:B------:R-:W-:Y:S04]  /*42b0*/  BSSY B1, `(.L_x_88) ;  /* 0x000000f000017945 */ /* 0x000fe80003800000 */
[----:B------:R-:W-:-:S04]  /*42c0*/  FMUL R23, R23, R90 ;  /* 0x0000005a17177220 */ /* 0x000fc80000400000 */
[----:B------:R-:W-:-:S05]  /*42d0*/  FFMA R23, R84, R22, R23 ;  /* 0x0000001654177223 */ /* 0x000fca0000000017 */
[----:B------:R-:W-:-:S05]  /*42e0*/  F2FP.F16.F32.PACK_AB R23, RZ, R23 ;  /* 0x00000017ff17723e */ /* 0x000fca00000000ff */
[----:B------:R0:W-:Y:S01]  /*42f0*/  @P0 STG.E.U16 desc[UR36][R20.64+0x70], R23 ;  /* 0x0000701714000986 */ /* 0x0001e2000c101524 */
[----:B------:R-:W-:-:S05]  /*4300*/  IADD3 R64, P0, R103, R110, RZ ;  /* 0x0000006e67407210 */ /* 0x000fca0007f1e0ff */
[----:B------:R-:W-:Y:S01]  /*4310*/  IMAD.X R65, R5, 0x1, R111, P0 ;  /* 0x0000000105417824 */ /* 0x000fe200000e066f */
[----:B------:R-:W-:-:S05]  /*4320*/  IADD3 R66, P0, R103, R110, RZ ;  /* 0x0000006e67427210 */ /* 0x000fca0007f1e0ff */
[----:B------:R-:W-:Y:S01]  /*4330*/  IMAD.X R67, R5, 0x1, R111, P0 ;  /* 0x0000000105437824 */ /* 0x000fe200000e066f */
[----:B------:R-:W-:-:S05]  /*4340*/  IADD3 R62, P0, R103, R20, RZ ;  /* 0x00000014673e7210 */ /* 0x000fca0007f1e0ff */
[----:B------:R-:W-:Y:S01]  /*4350*/  IMAD.X R63, R5, 0x1, R21, P0 ;  /* 0x00000001053f7824 */ /* 0x000fe200000e0615 */
[----:B------:R-:W-:-:S04]  /*4360*/  ISETP.GT.AND P0, PT, R4, 0x39, PT ;  /* 0x000000390400780c */ /* 0x000fc80003f04270 */
[----:B------:R-:W-:-:S13]  /*4370*/  ISETP.GT.AND P3, PT, R3, RZ, P0 ;  /* 0x000000ff0300720c */ /* 0x000fda0000764270 */
[----:B0-----:R-:W-:Y:S05]  /*4380*/  @!P3 BRA `(.L_x_89) ;  /* 0x000000000004b947 */ /* 0x001fea0003800000 */
[----:B------:R0:W5:Y:S02]  /*4390*/  LDG.E.LTC128B.U16 R119, desc[UR36][R10.64+0x72] ;  /* 0x000072240a777981 */ /* 0x000164000c1e1520 */
.L_x_89:
[----:B------:R-:W-:Y:S05]  /*43a0*/  BSYNC B1 ;  /* 0x0000000000017941 */ /* 0x000fea0003800000 */
.L_x_88:
        /* <DEDUP_REMOVED lines=9> */
.L_x_91:
[----:B------:R-:W-:Y:S05]  /*4440*/  BSYNC B1 ;  /* 0x0000000000017941 */ /* 0x000fea0003800000 */
.L_x_90:
        /* <DEDUP_REMOVED lines=9> */
.L_x_93:
[----:B------:R-:W-:Y:S05]  /*44e0*/  BSYNC B1 ;  /* 0x0000000000017941 */ /* 0x000fea0003800000 */
.L_x_92:
[----:B-----5:R-:W-:-:S05]  /*44f0*/  HADD2.F32 R5, -RZ, R119.H0_H0 ;  /* 0x20000077ff057230 */ /* 0x020fca0000004100 */
[----:B------:R-:W-:-:S04]  /*4500*/  FMUL R4, R5, R90 ;  /* 0x0000005a05047220 */ /* 0x000fc80000400000 */
[----:B------:R-:W-:-:S05]  /*4510*/  FFMA R4, R87, R22, R4 ;  /* 0x0000001657047223 */ /* 0x000fca0000000004 */
[----:B------:R-:W-:-:S05]  /*4520*/  F2FP.F16.F32.PACK_AB R4, RZ, R4 ;  /* 0x00000004ff04723e */ /* 0x000fca00000000ff */
[----:B------:R0:W-:Y:S01]  /*4530*/  @P3 STG.E.U16 desc[UR36][R58.64+0x72], R4 ;  /* 0x000072043a003986 */ /* 0x0001e2000c101524 */
[----:B------:R-:W-:-:S13]  /*4540*/  ISETP.GT.AND P3, PT, R3, 0x80, P5 ;  /* 0x000000800300780c */ /* 0x000fda0002f64270 */
[----:B------:R-:W2:Y:S01]  /*4550*/  @P3 LDG.E.LTC128B.U16 R119, desc[UR36][R60.64] ;  /* 0x000000243c773981 */ /* 0x000ea2000c1e1520 */
[----:B------:R-:W-:Y:S01]  /*4560*/  BSSY B1, `(.L_x_94) ;  /* 0x000000a000017945 */ /* 0x000fe20003800000 */
[----:B--2---:R-:W-:-:S05]  /*4570*/  HADD2.F32 R5, -RZ, R119.H0_H0 ;  /* 0x20000077ff057230 */ /* 0x004fca0000004100 */
[----:B------:R-:W-:-:S04]  /*4580*/  FMUL R5, R5, R90 ;  /* 0x0000005a05057220 */ /* 0x000fc80000400000 */
[----:B------:R-:W-:-:S05]  /*4590*/  FFMA R5, R24, R22, R5 ;  /* 0x0000001618057223 */ /* 0x000fca0000000005 */
[----:B------:R-:W-:-:S05]  /*45a0*/  F2FP.F16.F32.PACK_AB R5, RZ, R5 ;  /* 0x00000005ff05723e */ /* 0x000fca00000000ff */
[----:B------:R0:W-:Y:S01]  /*45b0*/  @P3 STG.E.U16 desc[UR36][R62.64], R5 ;  /* 0x000000053e003986 */ /* 0x0001e2000c101524 */
[----:B------:R-:W-:-:S04]  /*45c0*/  ISETP.NE.AND P3, PT, R120, RZ, PT ;  /* 0x000000ff7800720c */ /* 0x000fc80003f65270 */
[----:B------:R-:W-:-:S13]  /*45d0*/  ISETP.GT.AND P3, PT, R3, 0x80, P3 ;  /* 0x000000800300780c */ /* 0x000fda0001f64270 */
[----:B0-----:R-:W-:Y:S05]  /*45e0*/  @!P3 BRA `(.L_x_95) ;  /* 0x000000000004b947 */ /* 0x001fea0003800000 */
[----:B------:R0:W5:Y:S02]  /*45f0*/  LDG.E.LTC128B.U16 R119, desc[UR36][R8.64+0x2] ;  /* 0x0000022408777981 */ /* 0x000164000c1e1520 */
.L_x_95:
[----:B------:R-:W-:Y:S05]  /*4600*/  BSYNC B1 ;  /* 0x0000000000017941 */ /* 0x000fea0003800000 */
.L_x_94:
[----:B-----5:R-:W-:Y:S01]  /*4610*/  HADD2.F32 R5, -RZ, R119.H0_H0 ;  /* 0x20000077ff057230 */ /* 0x020fe20000004100 */
[----:B------:R-:W-:Y:S01]  /*4620*/  ISETP.GT.AND P5, PT, R3, 0x88, P5 ;  /* 0x000000880300780c */ /* 0x000fe20002fa4270 */
[----:B------:R-:W-:Y:S03]  /*4630*/  BSSY B1, `(.L_x_96) ;  /* 0x000000a000017945 */ /* 0x000fe60003800000 */
[----:B------:R-:W-:Y:S01]  /*4640*/  FMUL R4, R5, R90 ;  /* 0x0000005a05047220 */ /* 0x000fe20000400000 */
[----:B------:R-:W-:-:S03]  /*4650*/  @P3 IMAD.MOV.U32 R5, RZ, RZ, R63 ;  /* 0x000000ffff053224 */ /* 0x000fc600078e003f */
[----:B------:R-:W-:-:S05]  /*4660*/  FFMA R4, R25, R22, R4 ;  /* 0x0000001619047223 */ /* 0x000fca0000000004 */
[----:B------:R-:W-:-:S04]  /*4670*/  F2FP.F16.F32.PACK_AB R4, RZ, R4 ;  /* 0x00000004ff04723e */ /* 0x000fc800000000ff */
[----:B-1-3--:R-:W-:Y:S01]  /*4680*/  PRMT R10, R4, 0x7610, R10 ;  /* 0x00007610040a7816 */ /* 0x00afe2000000000a */
[----:B------:R-:W-:-:S05]  /*4690*/  @P3 IMAD.MOV.U32 R4, RZ, RZ, R62 ;  /* 0x000000ffff043224 */ /* 0x000fca00078e003e */
[----:B------:R1:W-:Y:S01]  /*46a0*/  @P3 STG.E.U16 desc[UR36][R4.64+0x2], R10 ;  /* 0x0000020a04003986 */ /* 0x0003e2000c101524 */
[----:B------:R-:W-:Y:S05]  /*46b0*/  @!P5 BRA `(.L_x_97) ;  /* 0x000000000004d947 */ /* 0x000fea0003800000 */
[----:B------:R2:W5:Y:S02]  /*46c0*/  LDG.E.LTC128B.U16 R119, desc[UR36][R12.64] ;  /* 0x000000240c777981 */ /* 0x000564000c1e1520 */
.L_x_97:
[----:B------:R-:W-:Y:S05]  /*46d0*/  BSYNC B1 ;  /* 0x0000000000017941 */ /* 0x000fea0003800000 */
.L_x_96:
[----:B-1---5:R-:W-:Y:S01]  /*46e0*/  HADD2.F32 R5, -RZ, R119.H0_H0 ;  /* 0x20000077ff057230 */ /* 0x022fe20000004100 */
[----:B------:R-:W-:Y:S01]  /*46f0*/  ISETP.NE.AND P3, PT, R120, RZ, PT ;  /* 0x000000ff7800720c */ /* 0x000fe20003f65270 */
[----:B------:R-:W-:Y:S03]  /*4700*/  BSSY B1, `(.L_x_98) ;  /* 0x0000008000017945 */ /* 0x000fe60003800000 */
[----:B------:R-:W-:Y:S01]  /*4710*/  FMUL R5, R5, R90 ;  /* 0x0000005a05057220 */ /* 0x000fe20000400000 */
[----:B------:R-:W-:-:S03]  /*4720*/  ISETP.GT.AND P3, PT, R3, 0x88, P3 ;  /* 0x000000880300780c */ /* 0x000fc60001f64270 */
[----:B------:R-:W-:-:S05]  /*4730*/  FFMA R5, R26, R22, R5 ;  /* 0x000000161a057223 */ /* 0x000fca0000000005 */
[----:B------:R-:W-:-:S05]  /*4740*/  F2FP.F16.F32.PACK_AB R5, RZ, R5 ;  /* 0x00000005ff05723e */ /* 0x000fca00000000ff */
[----:B------:R1:W-:Y:S01]  /*4750*/  @P5 STG.E.U16 desc[UR36][R64.64], R5 ;  /* 0x0000000540005986 */ /* 0x0003e2000c101524 */
[----:B------:R-:W-:Y:S05]  /*4760*/  @!P3 BRA `(.L_x_99) ;  /* 0x000000000004b947 */ /* 0x000fea0003800000 */
[----:B------:R3:W5:Y:S02]  /*4770*/  LDG.E.LTC128B.U16 R119, desc[UR36][R14.64+0x2] ;  /* 0x000002240e777981 */ /* 0x000764000c1e1520 */
.L_x_99:
[----:B------:R-:W-:Y:S05]  /*4780*/  BSYNC B1 ;  /* 0x0000000000017941 */ /* 0x000fea0003800000 */
.L_x_98:
[----:B-1---5:R-:W-:Y:S01]  /*4790*/  HADD2.F32 R5, -RZ, R119.H0_H0 ;  /* 0x20000077ff057230 */ /* 0x022fe20000004100 */
[----:B------:R-:W-:Y:S01]  /*47a0*/  ISETP.NE.AND P5, PT, R116, RZ, PT ;  /* 0x000000ff7400720c */ /* 0x000fe20003fa5270 */
[----:B------:R-:W-:Y:S03]  /*47b0*/  BSSY B1, `(.L_x_100) ;  /* 0x0000008000017945 */ /* 0x000fe60003800000 */
[----:B------:R-:W-:-:S04]  /*47c0*/  FMUL R4, R5, R90 ;  /* 0x0000005a05047220 */ /* 0x000fc80000400000 */
[----:B------:R-:W-:-:S05]  /*47d0*/  FFMA R4, R27, R22, R4 ;  /* 0x000000161b047223 */ /* 0x000fca0000000004 */
[----:B------:R-:W-:-:S05]  /*47e0*/  F2FP.F16.F32.PACK_AB R4, RZ, R4 ;  /* 0x00000004ff04723e */ /* 0x000fca00000000ff */
[----:B------:R1:W-:Y:S01]  /*47f0*/  @P3 STG.E.U16 desc[UR36][R66.64+0x2], R4 ;  /* 0x0000020442003986 */ /* 0x0003e2000c101524 */
[----:B------:R-:W-:-:S13]  /*4800*/  ISETP.GT.AND P3, PT, R3, 0x80, P5 ;  /* 0x000000800300780c */ /* 0x000fda0002f64270 */
[----:B-1----:R-:W-:Y:S05]  /*4810*/  @!P3 BRA `(.L_x_101) ;  /* 0x000000000004b947 */ /* 0x002fea0003800000 */
[----:B------:R1:W5:Y:S02]  /*4820*/  LDG.E.LTC128B.U16 R119, desc[UR36][R8.64+0x10] ;  /* 0x0000102408777981 */ /* 0x000364000c1e1520 */
.L_x_101:
[----:B------:R-:W-:Y:S05]  /*4830*/  BSYNC B1 ;  /* 0x0000000000017941 */ /* 0x000fea0003800000 */
.L_x_100:
[----:B-----5:R-:W-:Y:S01]  /*4840*/  HADD2.F32 R5, -RZ, R119.H0_H0 ;  /* 0x20000077ff057230 */ /* 0x020fe20000004100 */
[----:B------:R-:W-:Y:S01]  /*4850*/  ISETP.NE.AND P5, PT, R121, RZ, PT ;  /* 0x000000ff7900720c */ /* 0x000fe20003fa5270 */
[----:B------:R-:W-:Y:S01]  /*4860*/  @P3 IMAD.MOV.U32 R4, RZ, RZ, R62 ;  /* 0x000000ffff043224 */ /* 0x000fe200078e003e */
[----:B------:R-:W-:Y:S02]  /*4870*/  BSSY B1, `(.L_x_102) ;  /* 0x000000a000017945 */ /* 0x000fe40003800000 */
[----:B------:R-:W-:-:S04]  /*4880*/  FMUL R5, R5, R90 ;  /* 0x0000005a05057220 */ /* 0x000fc80000400000 */
[----:B------:R-:W-:-:S05]  /*4890*/  FFMA R5, R28, R22, R5 ;  /* 0x000000161c057223 */ /* 0x000fca0000000005 */
[----:B------:R-:W-:-:S04]  /*48a0*/  F2FP.F16.F32.PACK_AB R5, RZ, R5 ;  /* 0x00000005ff05723e */ /* 0x000fc800000000ff */
[----:B------:R-:W-:Y:S01]  /*48b0*/  PRMT R10, R5, 0x7610, R10 ;  /* 0x00007610050a7816 */ /* 0x000fe2000000000a */
[----:B------:R-:W-:-:S05]  /*48c0*/  @P3 IMAD.MOV.U32 R5, RZ, RZ, R63 ;  /* 0x000000ffff053224 */ /* 0x000fca00078e003f */
[----:B------:R0:W-:Y:S01]  /*48d0*/  @P3 STG.E.U16 desc[UR36][R4.64+0x10], R10 ;  /* 0x0000100a04003986 */ /* 0x0001e2000c101524 */
[----:B------:R-:W-:-:S13]  /*48e0*/  ISETP.GT.AND P3, PT, R3, 0x80, P5 ;  /* 0x000000800300780c */ /* 0x000fda0002f64270 */
[----:B0-----:R-:W-:Y:S05]  /*48f0*/  @!P3 BRA `(.L_x_103) ;  /* 0x000000000004b947 */ /* 0x001fea0003800000 */
[----:B------:R0:W5:Y:S02]  /*4900*/  LDG.E.LTC128B.U16 R119, desc[UR36][R8.64+0x12] ;  /* 0x0000122408777981 */ /* 0x000164000c1e1520 */
.L_x_103:
[----:B------:R-:W-:Y:S05]  /*4910*/  BSYNC B1 ;  /* 0x0000000000017941 */ /* 0x000fea0003800000 */
.L_x_102:
[----:B-----5:R-:W-:Y:S01]  /*4920*/  HADD2.F32 R5, -RZ, R119.H0_H0 ;  /* 0x20000077ff057230 */ /* 0x020fe20000004100 */
[----:B------:R-:W-:Y:S04]  /*4930*/  BSSY B1, `(.L_x_104) ;  /* 0x000000c000017945 */ /* 0x000fe80003800000 */
[----:B------:R-:W-:Y:S01]  /*4940*/  FMUL R4, R5, R90 ;  /* 0x0000005a05047220 */ /* 0x000fe20000400000 */
[----:B------:R-:W-:-:S03]  /*4950*/  @P3 IMAD.MOV.U32 R5, RZ, RZ, R63 ;  /* 0x000000ffff053224 */ /* 0x000fc600078e003f */
[----:B------:R-:W-:-:S05]  /*4960*/  FFMA R4, R29, R22, R4 ;  /* 0x000000161d047223 */ /* 0x000fca0000000004 */
[----:B------:R-:W-:-:S04]  /*4970*/  F2FP.F16.F32.PACK_AB R4, RZ, R4 ;  /* 0x00000004ff04723e */ /* 0x000fc800000000ff */
[----:B------:R-:W-:Y:S01]  /*4980*/  PRMT R10, R4, 0x7610, R10 ;  /* 0x00007610040a7816 */ /* 0x000fe2000000000a */
[----:B------:R-:W-:-:S05]  /*4990*/  @P3 IMAD.MOV.U32 R4, RZ, RZ, R62 ;  /* 0x000000ffff043224 */ /* 0x000fca00078e003e */
[----:B------:R0:W-:Y:S01]  /*49a0*/  @P3 STG.E.U16 desc[UR36][R4.64+0x12], R10 ;  /* 0x0000120a04003986 */ /* 0x0001e2000c101524 */
[----:B------:R-:W-:-:S04]  /*49b0*/  ISETP.NE.AND P3, PT, R116, RZ, PT ;  /* 0x000000ff7400720c */ /* 0x000fc80003f65270 */
[----:B------:R-:W-:-:S13]  /*49c0*/  ISETP.GT.AND P3, PT, R3, 0x88, P3 ;  /* 0x000000880300780c */ /* 0x000fda0001f64270 */
[----:B0-----:R-:W-:Y:S05]  /*49d0*/  @!P3 BRA `(.L_x_105) ;  /* 0x000000000004b947 */ /* 0x001fea0003800000 */
[----:B------:R0:W5:Y:S02]  /*49e0*/  LDG.E.LTC128B.U16 R119, desc[UR36][R14.64+0x10] ;  /* 0x000010240e777981 */ /* 0x000164000c1e1520 */
.L_x_105:
[----:B------:R-:W-:Y:S05]  /*49f0*/  BSYNC B1 ;  /* 0x0000000000017941 */ /* 0x000fea0003800000 */
.L_x_104:
        /* <DEDUP_REMOVED lines=9> */
.L_x_107:
[----:B------:R-:W-:Y:S05]  /*4a90*/  BSYNC B1 ;  /* 0x0000000000017941 */ /* 0x000fea0003800000 */
.L_x_106:
[----:B-----5:R-:W-:Y:S01]  /*4aa0*/  HADD2.F32 R5, -RZ, R119.H0_H0 ;  /* 0x20000077ff057230 */ /* 0x020fe20000004100 */
[----:B------:R-:W-:Y:S01]  /*4ab0*/  ISETP.NE.AND P5, PT, R102, RZ, PT ;  /* 0x000000ff6600720c */ /* 0x000fe20003fa5270 */
[----:B------:R-:W-:Y:S03]  /*4ac0*/  BSSY B1, `(.L_x_108) ;  /* 0x000000b000017945 */ /* 0x000fe60003800000 */
[----:B------:R-:W-:Y:S01]  /*4ad0*/  FMUL R4, R5, R90 ;  /* 0x0000005a05047220 */ /* 0x000fe20000400000 */
[----:B------:R-:W-:-:S03]  /*4ae0*/  @P3 IMAD.MOV.U32 R5, RZ, RZ, R7 ;  /* 0x000000ffff053224 */ /* 0x000fc600078e0007 */
        /* <DEDUP_REMOVED lines=8> */
.L_x_109:
[----:B------:R-:W-:Y:S05]  /*4b70*/  BSYNC B1 ;  /* 0x0000000000017941 */ /* 0x000fea0003800000 */
.L_x_108:
        /* <DEDUP_REMOVED lines=13> */
.L_x_111:
[----:B------:R-:W-:Y:S05]  /*4c50*/  BSYNC B1 ;  /* 0x0000000000017941 */ /* 0x000fea0003800000 */
.L_x_110:
        /* <DEDUP_REMOVED lines=13> */
.L_x_113:
[----:B------:R-:W-:Y:S05]  /*4d30*/  BSYNC B1 ;  /* 0x0000000000017941 */ /* 0x000fea0003800000 */
.L_x_112:
[----:B-----5:R-:W-:Y:S01]  /*4d40*/  HADD2.F32 R5, -RZ, R119.H0_H0 ;  /* 0x20000077ff057230 */ /* 0x020fe20000004100 */
[----:B------:R-:W-:Y:S01]  /*4d50*/  BSSY B1, `(.L_x_114) ;  /* 0x000000b000017945 */ /* 0x000fe20003800000 */
[----:B------:R-:W-:-:S03]  /*4d60*/  @P3 IMAD.MOV.U32 R4, RZ, RZ, R6 ;  /* 0x000000ffff043224 */ /* 0x000fc600078e0006 */
        /* <DEDUP_REMOVED lines=9> */
.L_x_115:
[----:B------:R-:W-:Y:S05]  /*4e00*/  BSYNC B1 ;  /* 0x0000000000017941 */ /* 0x000fea0003800000 */
.L_x_114:
        /* <DEDUP_REMOVED lines=13> */
.L_x_117:
[----:B------:R-:W-:Y:S05]  /*4ee0*/  BSYNC B1 ;  /* 0x0000000000017941 */ /* 0x000fea0003800000 */
.L_x_116:
        /* <DEDUP_REMOVED lines=13> */
.L_x_119:
[----:B------:R-:W-:Y:S05]  /*4fc0*/  BSYNC B1 ;  /* 0x0000000000017941 */ /* 0x000fea0003800000 */
.L_x_118:
        /* <DEDUP_REMOVED lines=13> */
.L_x_121:
[----:B------:R-:W-:Y:S05]  /*50a0*/  BSYNC B1 ;  /* 0x0000000000017941 */ /* 0x000fea0003800000 */
.L_x_120:
        /* <DEDUP_REMOVED lines=12> */
.L_x_123:
[----:B------:R-:W-:Y:S05]  /*5170*/  BSYNC B1 ;  /* 0x0000000000017941 */ /* 0x000fea0003800000 */
.L_x_122:
        /* <DEDUP_REMOVED lines=13> */
.L_x_125:
[----:B------:R-:W-:Y:S05]  /*5250*/  BSYNC B1 ;  /* 0x0000000000017941 */ /* 0x000fea0003800000 */
.L_x_124:
        /* <DEDUP_REMOVED lines=13> */
.L_x_127:
[----:B------:R-:W-:Y:S05]  /*5330*/  BSYNC B1 ;  /* 0x0000000000017941 */ /* 0x000fea0003800000 */
.L_x_126:
        /* <DEDUP_REMOVED lines=13> */
.L_x_129:
[----:B------:R-:W-:Y:S05]  /*5410*/  BSYNC B1 ;  /* 0x0000000000017941 */ /* 0x000fea0003800000 */
.L_x_128:
        /* <DEDUP_REMOVED lines=12> */
.L_x_131:
[----:B------:R-:W-:Y:S05]  /*54e0*/  BSYNC B1 ;  /* 0x0000000000017941 */ /* 0x000fea0003800000 */
.L_x_130:
        /* <DEDUP_REMOVED lines=13> */
.L_x_133:
[----:B------:R-:W-:Y:S05]  /*55c0*/  BSYNC B1 ;  /* 0x0000000000017941 */ /* 0x000fea0003800000 */
.L_x_132:
        /* <DEDUP_REMOVED lines=12> */
.L_x_135:
[----:B------:R-:W-:Y:S05]  /*5690*/  BSYNC B1 ;  /* 0x0000000000017941 */ /* 0x000fea0003800000 */
.L_x_134:
        /* <DEDUP_REMOVED lines=12> */
.L_x_137:
[----:B------:R-:W-:Y:S05]  /*5760*/  BSYNC B1 ;  /* 0x0000000000017941 */ /* 0x000fea0003800000 */
.L_x_136:
        /* <DEDUP_REMOVED lines=12> */
.L_x_139:
[----:B------:R-:W-:Y:S05]  /*5830*/  BSYNC B1 ;  /* 0x0000000000017941 */ /* 0x000fea0003800000 */
.L_x_138:
        /* <DEDUP_REMOVED lines=12> */
.L_x_141:
[----:B------:R-:W-:Y:S05]  /*5900*/  BSYNC B1 ;  /* 0x0000000000017941 */ /* 0x000fea0003800000 */
.L_x_140:
        /* <DEDUP_REMOVED lines=12> */
.L_x_143:
[----:B------:R-:W-:Y:S05]  /*59d0*/  BSYNC B1 ;  /* 0x0000000000017941 */ /* 0x000fea0003800000 */
.L_x_142:
[----:B-----5:R-:W-:Y:S01]  /*59e0*/  HADD2.F32 R5, -RZ, R119.H0_H0 ;  /* 0x20000077ff057230 */ /* 0x020fe20000004100 */
[----:B------:R-:W-:Y:S01]  /*59f0*/  ISETP.GT.AND P6, PT, R3, 0x88, P6 ;  /* 0x000000880300780c */ /* 0x000fe200037c4270 */
        /* <DEDUP_REMOVED lines=8> */
[----:B------:R-:W-:Y:S05]  /*5a80*/  @!P6 BRA `(.L_x_145) ;  /* 0x000000000004e947 */ /* 0x000fea0003800000 */
[----:B------:R0:W5:Y:S02]  /*5a90*/  LDG.E.LTC128B.U16 R119, desc[UR36][R14.64+0x60] ;  /* 0x000060240e777981 */ /* 0x000164000c1e1520 */
.L_x_145:
[----:B------:R-:W-:Y:S05]  /*5aa0*/  BSYNC B1 ;  /* 0x0000000000017941 */ /* 0x000fea0003800000 */
.L_x_144:
[----:B0----5:R-:W-:Y:S01]  /*5ab0*/  HADD2.F32 R5, -RZ, R119.H0_H0 ;  /* 0x20000077ff057230 */ /* 0x021fe20000004100 */
[----:B------:R-:W-:Y:S01]  /*5ac0*/  ISETP.GT.AND P2, PT, R3, 0x88, P2 ;  /* 0x000000880300780c */ /* 0x000fe20001744270 */
        /* <DEDUP_REMOVED lines=8> */
[----:B------:R-:W-:Y:S05]  /*5b50*/  @!P2 BRA `(.L_x_147) ;  /* 0x000000000004a947 */ /* 0x000fea0003800000 */
[----:B------:R0:W5:Y:S02]  /*5b60*/  LDG.E.LTC128B.U16 R119, desc[UR36][R14.64+0x62] ;  /* 0x000062240e777981 */ /* 0x000164000c1e1520 */
.L_x_147:
[----:B------:R-:W-:Y:S05]  /*5b70*/  BSYNC B1 ;  /* 0x0000000000017941 */ /* 0x000fea0003800000 */
.L_x_146:
[----:B0----5:R-:W-:Y:S01]  /*5b80*/  HADD2.F32 R5, -RZ, R119.H0_H0 ;  /* 0x20000077ff057230 */ /* 0x021fe20000004100 */
        /* <DEDUP_REMOVED lines=11> */
.L_x_149:
[----:B------:R-:W-:Y:S05]  /*5c40*/  BSYNC B1 ;  /* 0x0000000000017941 */ /* 0x000fea0003800000 */
.L_x_148:
        /* <DEDUP_REMOVED lines=12> */
.L_x_151:
[----:B------:R-:W-:Y:S05]  /*5d10*/  BSYNC B1 ;  /* 0x0000000000017941 */ /* 0x000fea0003800000 */
.L_x_150:
[----:B0----5:R-:W-:Y:S01]  /*5d20*/  HADD2.F32 R5, -RZ, R119.H0_H0 ;  /* 0x20000077ff057230 */ /* 0x021fe20000004100 */
[----:B------:R-:W-:Y:S01]  /*5d30*/  ISETP.GT.AND P1, PT, R3, 0x88, P1 ;  /* 0x000000880300780c */ /* 0x000fe20000f24270 */
[----:B------:R-:W-:Y:S03]  /*5d40*/  BSSY B1, `(.L_x_152) ;  /* 0x0000007000017945 */ /* 0x000fe60003800000 */
[----:B------:R-:W-:-:S04]  /*5d50*/  FMUL R4, R5, R90 ;  /* 0x0000005a05047220 */ /* 0x000fc80000400000 */
[----:B------:R-:W-:-:S05]  /*5d60*/  FFMA R4, R53, R22, R4 ;  /* 0x0000001635047223 */ /* 0x000fca0000000004 */
[----:B------:R-:W-:-:S05]  /*5d70*/  F2FP.F16.F32.PACK_AB R4, RZ, R4 ;  /* 0x00000004ff04723e */ /* 0x000fca00000000ff */
[----:B------:R0:W-:Y:S01]  /*5d80*/  @P2 STG.E.U16 desc[UR36][R62.64+0x72], R4 ;  /* 0x000072043e002986 */ /* 0x0001e2000c101524 */
[----:B------:R-:W-:Y:S05]  /*5d90*/  @!P1 BRA `(.L_x_153) ;  /* 0x0000000000049947 */ /* 0x000fea0003800000 */
[----:B------:R0:W5:Y:S02]  /*5da0*/  LDG.E.LTC128B.U16 R119, desc[UR36][R14.64+0x70] ;  /* 0x000070240e777981 */ /* 0x000164000c1e1520 */
.L_x_153:
[----:B------:R-:W-:Y:S05]  /*5db0*/  BSYNC B1 ;  /* 0x0000000000017941 */ /* 0x000fea0003800000 */
.L_x_152:
[----:B-----5:R-:W-:Y:S01]  /*5dc0*/  HADD2.F32 R5, -RZ, R119.H0_H0 ;  /* 0x20000077ff057230 */ /* 0x020fe20000004100 */
[----:B------:R-:W-:Y:S01]  /*5dd0*/  ISETP.GT.AND P0, PT, R3, 0x88, P0 ;  /* 0x000000880300780c */ /* 0x000fe20000704270 */
[----:B0-----:R-:W-:Y:S01]  /*5de0*/  @P1 IMAD.MOV.U32 R4, RZ, RZ, R6 ;  /* 0x000000ffff041224 */ /* 0x001fe200078e0006 */
[----:B------:R-:W-:Y:S02]  /*5df0*/  BSSY B1, `(.L_x_154) ;  /* 0x0000009000017945 */ /* 0x000fe40003800000 */
[----:B------:R-:W-:-:S04]  /*5e00*/  FMUL R5, R5, R90 ;  /* 0x0000005a05057220 */ /* 0x000fc80000400000 */
[----:B------:R-:W-:-:S05]  /*5e10*/  FFMA R5, R54, R22, R5 ;  /* 0x0000001636057223 */ /* 0x000fca0000000005 */
[----:B------:R-:W-:-:S04]  /*5e20*/  F2FP.F16.F32.PACK_AB R5, RZ, R5 ;  /* 0x00000005ff05723e */ /* 0x000fc800000000ff */
[----:B-1----:R-:W-:Y:S01]  /*5e30*/  PRMT R8, R5, 0x7610, R8 ;  /* 0x0000761005087816 */ /* 0x002fe20000000008 */
[----:B------:R-:W-:-:S05]  /*5e40*/  @P1 IMAD.MOV.U32 R5, RZ, RZ, R7 ;  /* 0x000000ffff051224 */ /* 0x000fca00078e0007 */
[----:B------:R0:W-:Y:S01]  /*5e50*/  @P1 STG.E.U16 desc[UR36][R4.64+0x70], R8 ;  /* 0x0000700804001986 */ /* 0x0001e2000c101524 */
[----:B------:R-:W-:Y:S05]  /*5e60*/  @!P0 BRA `(.L_x_155) ;  /* 0x0000000000048947 */ /* 0x000fea0003800000 */
[----:B------:R1:W5:Y:S02]  /*5e70*/  LDG.E.LTC128B.U16 R119, desc[UR36][R14.64+0x72] ;  /* 0x000072240e777981 */ /* 0x000364000c1e1520 */
.L_x_155:
[----:B------:R-:W-:Y:S05]  /*5e80*/  BSYNC B1 ;  /* 0x0000000000017941 */ /* 0x000fea0003800000 */
.L_x_154:
[----:B------:R-:W-:Y:S05]  /*5e90*/  @!P0 BRA `(.L_x_156) ;  /* 0x0000001400688947 */ /* 0x000fea0003800000 */
[----:B-----5:R-:W-:-:S05]  /*5ea0*/  HADD2.F32 R119, -RZ, R119.H0_H0 ;  /* 0x20000077ff777230 */ /* 0x020fca0000004100 */
[----:B0-----:R-:W-:-:S04]  /*5eb0*/  FMUL R4, R119, R90 ;  /* 0x0000005a77047220 */ /* 0x001fc80000400000 */
[----:B------:R-:W-:-:S05]  /*5ec0*/  FFMA R4, R55, R22, R4 ;  /* 0x0000001637047223 */ /* 0x000fca0000000004 */
[----:B------:R-:W-:-:S05]  /*5ed0*/  F2FP.F16.F32.PACK_AB R4, RZ, R4 ;  /* 0x00000004ff04723e */ /* 0x000fca00000000ff */
[----:B------:R0:W-:Y:S01]  /*5ee0*/  STG.E.U16 desc[UR36][R6.64+0x72], R4 ;  /* 0x0000720406007986 */ /* 0x0001e2000c101524 */
[----:B------:R-:W-:Y:S05]  /*5ef0*/  BRA `(.L_x_156) ;  /* 0x0000001400507947 */ /* 0x000fea0003800000 */
.L_x_33:
[----:B------:R-:W-:Y:S01]  /*5f00*/  ULDC.64 UR4, c[0x0][0x5c0] ;  /* 0x0001700000047ab9 */ /* 0x000fe20000000a00 */
[----:B------:R-:W-:Y:S01]  /*5f10*/  ISETP.GT.AND P4, PT, R4, 0x1, PT ;  /* 0x000000010400780c */ /* 0x000fe20003f84270 */
[-C--:B------:R-:W-:Y:S01]  /*5f20*/  FMUL R56, R56, R22.reuse ;  /* 0x0000001638387220 */ /* 0x080fe20000400000 */
[----:B------:R-:W-:Y:S01]  /*5f30*/  LEA R10, P1, R110, UR4, 0x1 ;  /* 0x000000046e0a7c11 */ /* 0x000fe2000f8208ff */
[-C--:B------:R-:W-:Y:S01]  /*5f40*/  FMUL R57, R57, R22.reuse ;  /* 0x0000001639397220 */ /* 0x080fe20000400000 */
[C---:B------:R-:W-:Y:S01]  /*5f50*/  IMAD.SHL.U32 R7, R95.reuse, 0x2, RZ ;  /* 0x000000025f077824 */ /* 0x040fe200078e00ff */
[----:B------:R-:W-:Y:S01]  /*5f60*/  SHF.L.U64.HI R5, R95, 0x1, R94 ;  /* 0x000000015f057819 */ /* 0x000fe2000001025e */
[----:B------:R-:W-:Y:S01]  /*5f70*/  IMAD.SHL.U32 R23, R96, 0x2, RZ ;  /* 0x0000000260177824 */ /* 0x000fe200078e00ff */
[----:B------:R-:W-:Y:S01]  /*5f80*/  LEA.HI.X R11, R110, UR5, R113, 0x1, P1 ;  /* 0x000000056e0b7c11 */ /* 0x000fe200088f0c71 */
[-C--:B------:R-:W-:Y:S01]  /*5f90*/  FMUL R58, R58, R22.reuse ;  /* 0x000000163a3a7220 */ /* 0x080fe20000400000 */
[----:B------:R-:W-:Y:S01]  /*5fa0*/  ISETP.GT.AND P1, PT, R3, RZ, P4 ;  /* 0x000000ff0300720c */ /* 0x000fe20002724270 */
[----:B------:R-:W-:Y:S01]  /*5fb0*/  FMUL R59, R59, R22 ;  /* 0x000000163b3b7220 */ /* 0x000fe20000400000 */
[----:B------:R-:W-:Y:S01]  /*5fc0*/  F2FP.F16.F32.PACK_AB R56, RZ, R56 ;  /* 0x00000038ff38723e */ /* 0x000fe200000000ff */
[-C--:B------:R-:W-:Y:S01]  /*5fd0*/  FMUL R60, R60, R22.reuse ;  /* 0x000000163c3c7220 */ /* 0x080fe20000400000 */
[----:B------:R-:W-:Y:S01]  /*5fe0*/  F2FP.F16.F32.PACK_AB R57, RZ, R57 ;  /* 0x00000039ff39723e */ /* 0x000fe200000000ff */
[----:B------:R-:W-:Y:S01]  /*5ff0*/  FMUL R61, R61, R22 ;  /* 0x000000163d3d7220 */ /* 0x000fe20000400000 */
[----:B------:R-:W-:Y:S01]  /*6000*/  SHF.L.U64.HI R13, R96, 0x1, R93 ;  /* 0x00000001600d7819 */ /* 0x000fe2000001025d */
[----:B------:R-:W-:Y:S01]  /*6010*/  @P0 STG.E.U16 desc[UR36][R10.64], R56 ;  /* 0x000000380a000986 */ /* 0x000fe2000c101524 */
[----:B------:R-:W-:Y:S01]  /*6020*/  IADD3 R8, P0, R7, R10, RZ ;  /* 0x0000000a07087210 */ /* 0x000fe20007f1e0ff */
[-C--:B------:R-:W-:Y:S01]  /*6030*/  FMUL R62, R62, R22.reuse ;  /* 0x000000163e3e7220 */ /* 0x080fe20000400000 */
[----:B------:R-:W-:Y:S01]  /*6040*/  ISETP.GT.AND P2, PT, R3, 0x8, P5 ;  /* 0x000000080300780c */ /* 0x000fe20002f44270 */
[----:B------:R-:W-:Y:S01]  /*6050*/  FMUL R63, R63, R22 ;  /* 0x000000163f3f7220 */ /* 0x000fe20000400000 */
[----:B------:R-:W-:Y:S01]  /*6060*/  ISETP.GT.AND P3, PT, R4, 0x8, PT ;  /* 0x000000080400780c */ /* 0x000fe20003f64270 */
[----:B------:R-:W-:Y:S01]  /*6070*/  IMAD.X R9, R5, 0x1, R11, P0 ;  /* 0x0000000105097824 */ /* 0x000fe200000e060b */
[----:B------:R-:W-:Y:S01]  /*6080*/  @P1 STG.E.U16 desc[UR36][R10.64+0x2], R57 ;  /* 0x000002390a001986 */ /* 0x000fe2000c101524 */
[----:B------:R-:W-:Y:S01]  /*6090*/  IADD3 R6, P0, P1, R23, R10, R7 ;  /* 0x0000000a17067210 */ /* 0x000fe2000791e007 */
[----:B------:R-:W-:Y:S01]  /*60a0*/  FMUL R64, R64, R22 ;  /* 0x0000001640407220 */ /* 0x000fe20000400000 */
[----:B------:R-:W-:Y:S01]  /*60b0*/  F2FP.F16.F32.PACK_AB R58, RZ, R58 ;  /* 0x0000003aff3a723e */ /* 0x000fe200000000ff */
[-C--:B------:R-:W-:Y:S01]  /*60c0*/  FMUL R65, R65, R22.reuse ;  /* 0x0000001641417220 */ /* 0x080fe20000400000 */
[----:B------:R-:W-:Y:S01]  /*60d0*/  IADD3.X R7, R13, R11, R5, P0, P1 ;  /* 0x0000000b0d077210 */ /* 0x000fe200007e2405 */
[-C--:B------:R-:W-:Y:S01]  /*60e0*/  FMUL R66, R66, R22.reuse ;  /* 0x0000001642427220 */ /* 0x080fe20000400000 */
[----:B------:R-:W-:Y:S01]  /*60f0*/  ISETP.GT.AND P1, PT, R3, 0x8, P4 ;  /* 0x000000080300780c */ /* 0x000fe20002724270 */
[-C--:B------:R-:W-:Y:S01]  /*6100*/  FMUL R67, R67, R22.reuse ;  /* 0x0000001643437220 */ /* 0x080fe20000400000 */
[----:B------:R-:W-:Y:S01]  /*6110*/  ISETP.GT.AND P0, PT, R3, RZ, P3 ;  /* 0x000000ff0300720c */ /* 0x000fe20001f04270 */
[----:B------:R-:W-:Y:S01]  /*6120*/  @P2 STG.E.U16 desc[UR36][R8.64], R58 ;  /* 0x0000003a08002986 */ /* 0x000fe2000c101524 */
[----:B------:R-:W-:Y:S01]  /*6130*/  F2FP.F16.F32.PACK_AB R59, RZ, R59 ;  /* 0x0000003bff3b723e */ /* 0x000fe200000000ff */
[----:B------:R-:W-:Y:S01]  /*6140*/  FMUL R68, R68, R22 ;  /* 0x0000001644447220 */ /* 0x000fe20000400000 */
[----:B------:R-:W-:Y:S01]  /*6150*/  F2FP.F16.F32.PACK_AB R60, RZ, R60 ;  /* 0x0000003cff3c723e */ /* 0x000fe200000000ff */
[-C--:B------:R-:W-:Y:S01]  /*6160*/  FMUL R69, R69, R22.reuse ;  /* 0x0000001645457220 */ /* 0x080fe20000400000 */
[----:B------:R-:W-:Y:S01]  /*6170*/  ISETP.GT.AND P2, PT, R4, 0x9, PT ;  /* 0x000000090400780c */ /* 0x000fe20003f44270 */
[-C--:B------:R-:W-:Y:S01]  /*6180*/  FMUL R70, R70, R22.reuse ;  /* 0x0000001646467220 */ /* 0x080fe20000400000 */
[----:B------:R-:W-:Y:S01]  /*6190*/  F2FP.F16.F32.PACK_AB R61, RZ, R61 ;  /* 0x0000003dff3d723e */ /* 0x000fe200000000ff */
[----:B------:R-:W-:Y:S01]  /*61a0*/  FMUL R71, R71, R22 ;  /* 0x0000001647477220 */ /* 0x000fe20000400000 */
[----:B------:R-:W-:Y:S01]  /*61b0*/  F2FP.F16.F32.PACK_AB R62, RZ, R62 ;  /* 0x0000003eff3e723e */ /* 0x000fe200000000ff */
[----:B------:R-:W-:Y:S01]  /*61c0*/  @P1 STG.E.U16 desc[UR36][R8.64+0x2], R59 ;  /* 0x0000023b08001986 */ /* 0x000fe2000c101524 */
[----:B------:R-:W-:Y:S01]  /*61d0*/  F2FP.F16.F32.PACK_AB R63, RZ, R63 ;  /* 0x0000003fff3f723e */ /* 0x000fe200000000ff */
[----:B------:R-:W-:Y:S01]  /*61e0*/  FMUL R72, R72, R22 ;  /* 0x0000001648487220 */ /* 0x000fe20000400000 */
[----:B------:R-:W-:Y:S01]  /*61f0*/  F2FP.F16.F32.PACK_AB R64, RZ, R64 ;  /* 0x00000040ff40723e */ /* 0x000fe200000000ff */
[----:B------:R-:W-:Y:S01]  /*6200*/  @P0 STG.E.U16 desc[UR36][R10.64+0x10], R60 ;  /* 0x0000103c0a000986 */ /* 0x000fe2000c101524 */
[----:B------:R-:W-:Y:S01]  /*6210*/  ISETP.GT.AND P0, PT, R3, RZ, P2 ;  /* 0x000000ff0300720c */ /* 0x000fe20001704270 */
[-C--:B------:R-:W-:Y:S01]  /*6220*/  FMUL R73, R73, R22.reuse ;  /* 0x0000001649497220 */ /* 0x080fe20000400000 */
[----:B------:R-:W-:Y:S01]  /*6230*/  ISETP.GT.AND P1, PT, R4, 0x11, PT ;  /* 0x000000110400780c */ /* 0x000fe20003f24270 */
[-C--:B------:R-:W-:Y:S01]  /*6240*/  FMUL R74, R74, R22.reuse ;  /* 0x000000164a4a7220 */ /* 0x080fe20000400000 */
[----:B------:R-:W-:Y:S01]  /*6250*/  F2FP.F16.F32.PACK_AB R65, RZ, R65 ;  /* 0x00000041ff41723e */ /* 0x000fe200000000ff */
[----:B------:R-:W-:Y:S01]  /*6260*/  FMUL R75, R75, R22 ;  /* 0x000000164b4b7220 */ /* 0x000fe20000400000 */
[----:B------:R-:W-:Y:S01]  /*6270*/  F2FP.F16.F32.PACK_AB R66, RZ, R66 ;  /* 0x00000042ff42723e */ /* 0x000fe200000000ff */
[-C--:B------:R-:W-:Y:S01]  /*6280*/  FMUL R76, R76, R22.reuse ;  /* 0x000000164c4c7220 */ /* 0x080fe20000400000 */
[----:B------:R-:W-:Y:S01]  /*6290*/  F2FP.F16.F32.PACK_AB R67, RZ, R67 ;  /* 0x00000043ff43723e */ /* 0x000fe200000000ff */
[----:B------:R-:W-:Y:S01]  /*62a0*/  FMUL R77, R77, R22 ;  /* 0x000000164d4d7220 */ /* 0x000fe20000400000 */
[----:B------:R-:W-:Y:S01]  /*62b0*/  F2FP.F16.F32.PACK_AB R68, RZ, R68 ;  /* 0x00000044ff44723e */ /* 0x000fe200000000ff */
[-C--:B------:R-:W-:Y:S01]  /*62c0*/  FMUL R78, R78, R22.reuse ;  /* 0x000000164e4e7220 */ /* 0x080fe20000400000 */
[----:B------:R-:W-:Y:S01]  /*62d0*/  F2FP.F16.F32.PACK_AB R69, RZ, R69 ;  /* 0x00000045ff45723e */ /* 0x000fe200000000ff */
[----:B------:R-:W-:Y:S01]  /*62e0*/  @P0 STG.E.U16 desc[UR36][R10.64+0x12], R61 ;  /* 0x0000123d0a000986 */ /* 0x000fe2000c101524 */
[----:B------:R-:W-:Y:S01]  /*62f0*/  ISETP.GT.AND P0, PT, R3, 0x8, P3 ;  /* 0x000000080300780c */ /* 0x000fe20001f04270 */
        /* <DEDUP_REMOVED lines=14> */
[-C--:B------:R-:W-:Y:S01]  /*63e0*/  FMUL R85, R85, R22.reuse ;  /* 0x0000001655557220 */ /* 0x080fe20000400000 */
[----:B------:R-:W-:Y:S01]  /*63f0*/  ISETP.GT.AND P2, PT, R4, 0x10, PT ;  /* 0x000000100400780c */ /* 0x000fe20003f44270 */
        /* <DEDUP_REMOVED lines=10> */
[----:B------:R-:W-:Y:S01]  /*64a0*/  @P0 STG.E.U16 desc[UR36][R8.64+0x12], R63 ;  /* 0x0000123f08000986 */ /* 0x000fe2000c101524 */
[----:B------:R-:W-:Y:S01]  /*64b0*/  ISETP.GT.AND P0, PT, R3, RZ, P2 ;  /* 0x000000ff0300720c */ /* 0x000fe20001704270 */
        /* <DEDUP_REMOVED lines=12> */
[----:B------:R-:W-:Y:S01]  /*6580*/  @P0 STG.E.U16 desc[UR36][R10.64+0x20], R64 ;  /* 0x000020400a000986 */ /* 0x000fe2000c101524 */
[----:B------:R-:W-:Y:S01]  /*6590*/  ISETP.GT.AND P0, PT, R3, RZ, P1 ;  /* 0x000000ff0300720c */ /* 0x000fe20000f04270 */
        /* <DEDUP_REMOVED lines=13> */
[----:B------:R-:W-:Y:S01]  /*6670*/  ISETP.GT.AND P0, PT, R3, 0x8, P2 ;  /* 0x000000080300780c */ /* 0x000fe20001704270 */
        /* <DEDUP_REMOVED lines=36> */
[----:B------:R-:W-:Y:S01]  /*68c0*/  FMUL R55, R55, R22 ;  /* 0x0000001637377220 */ /* 0x000fe20000400000 */
[----:B------:R-:W-:-:S02]  /*68d0*/  F2FP.F16.F32.PACK_AB R41, RZ, R41 ;  /* 0x00000029ff29723e */ /* 0x000fc400000000ff */
[----:B------:R-:W-:Y:S01]  /*68e0*/  F2FP.F16.F32.PACK_AB R42, RZ, R42 ;  /* 0x0000002aff2a723e */ /* 0x000fe200000000ff */
[----:B------:R-:W-:Y:S01]  /*68f0*/  @P0 STG.E.U16 desc[UR36][R10.64+0x30], R68 ;  /* 0x000030440a000986 */ /* 0x000fe2000c101524 */
[----:B------:R-:W-:Y:S02]  /*6900*/  ISETP.GT.AND P0, PT, R3, RZ, P1 ;  /* 0x000000ff0300720c */ /* 0x000fe40000f04270 */
[----:B------:R-:W-:Y:S02]  /*6910*/  F2FP.F16.F32.PACK_AB R43, RZ, R43 ;  /* 0x0000002bff2b723e */ /* 0x000fe400000000ff */
[----:B------:R-:W-:Y:S02]  /*6920*/  F2FP.F16.F32.PACK_AB R44, RZ, R44 ;  /* 0x0000002cff2c723e */ /* 0x000fe400000000ff */
[----:B------:R-:W-:Y:S02]  /*6930*/  F2FP.F16.F32.PACK_AB R45, RZ, R45 ;  /* 0x0000002dff2d723e */ /* 0x000fe400000000ff */
[----:B------:R-:W-:-:S02]  /*6940*/  F2FP.F16.F32.PACK_AB R46, RZ, R46 ;  /* 0x0000002eff2e723e */ /* 0x000fc400000000ff */
[----:B------:R-:W-:Y:S02]  /*6950*/  F2FP.F16.F32.PACK_AB R47, RZ, R47 ;  /* 0x0000002fff2f723e */ /* 0x000fe400000000ff */
[----:B------:R-:W-:Y:S01]  /*6960*/  F2FP.F16.F32.PACK_AB R48, RZ, R48 ;  /* 0x00000030ff30723e */ /* 0x000fe200000000ff */
[----:B------:R-:W-:Y:S01]  /*6970*/  @P0 STG.E.U16 desc[UR36][R10.64+0x32], R69 ;  /* 0x000032450a000986 */ /* 0x000fe2000c101524 */
[----:B------:R-:W-:Y:S02]  /*6980*/  ISETP.GT.AND P0, PT, R3, 0x8, P2 ;  /* 0x000000080300780c */ /* 0x000fe40001704270 */
[----:B------:R-:W-:Y:S02]  /*6990*/  ISETP.GT.AND P2, PT, R4, 0x20, PT ;  /* 0x000000200400780c */ /* 0x000fe40003f44270 */
[----:B------:R-:W-:Y:S02]  /*69a0*/  F2FP.F16.F32.PACK_AB R49, RZ, R49 ;  /* 0x00000031ff31723e */ /* 0x000fe400000000ff */
[----:B------:R-:W-:-:S02]  /*69b0*/  F2FP.F16.F32.PACK_AB R50, RZ, R50 ;  /* 0x00000032ff32723e */ /* 0x000fc400000000ff */
[----:B------:R-:W-:Y:S02]  /*69c0*/  F2FP.F16.F32.PACK_AB R51, RZ, R51 ;  /* 0x00000033ff33723e */ /* 0x000fe400000000ff */
[----:B------:R-:W-:Y:S02]  /*69d0*/  F2FP.F16.F32.PACK_AB R52, RZ, R52 ;  /* 0x00000034ff34723e */ /* 0x000fe400000000ff */
[----:B------:R-:W-:Y:S01]  /*69e0*/  F2FP.F16.F32.PACK_AB R53, RZ, R53 ;  /* 0x00000035ff35723e */ /* 0x000fe200000000ff */
[----:B------:R-:W-:Y:S01]  /*69f0*/  @P0 STG.E.U16 desc[UR36][R8.64+0x30], R70 ;  /* 0x0000304608000986 */ /* 0x000fe2000c101524 */
[----:B------:R-:W-:Y:S02]  /*6a00*/  ISETP.GT.AND P0, PT, R3, 0x8, P1 ;  /* 0x000000080300780c */ /* 0x000fe40000f04270 */
[----:B------:R-:W-:Y:S02]  /*6a10*/  ISETP.GT.AND P1, PT, R4, 0x21, PT ;  /* 0x000000210400780c */ /* 0x000fe40003f24270 */
[----:B------:R-:W-:-:S02]  /*6a20*/  F2FP.F16.F32.PACK_AB R54, RZ, R54 ;  /* 0x00000036ff36723e */ /* 0x000fc400000000ff */
[----:B------:R-:W-:-:S07]  /*6a30*/  F2FP.F16.F32.PACK_AB R55, RZ, R55 ;  /* 0x00000037ff37723e */ /* 0x000fce00000000ff */
[----:B------:R-:W-:Y:S01]  /*6a40*/  @P0 STG.E.U16 desc[UR36][R8.64+0x32], R71 ;  /* 0x0000324708000986 */ /* 0x000fe2000c101524 */
[----:B------:R-:W-:-:S13]  /*6a50*/  ISETP.GT.AND P0, PT, R3, RZ, P2 ;  /* 0x000000ff0300720c */ /* 0x000fda0001704270 */
[----:B------:R-:W-:Y:S01]  /*6a60*/  @P0 STG.E.U16 desc[UR36][R10.64+0x40], R72 ;  /* 0x000040480a000986 */ /* 0x000fe2000c101524 */
[----:B------:R-:W-:-:S13]  /*6a70*/  ISETP.GT.AND P0, PT, R3, RZ, P1 ;  /* 0x000000ff0300720c */ /* 0x000fda0000f04270 */
[----:B------:R-:W-:Y:S01]  /*6a80*/  @P0 STG.E.U16 desc[UR36][R10.64+0x42], R73 ;  /* 0x000042490a000986 */ /* 0x000fe2000c101524 */
[----:B------:R-:W-:Y:S02]  /*6a90*/  ISETP.GT.AND P0, PT, R3, 0x8, P2 ;  /* 0x000000080300780c */ /* 0x000fe40001704270 */
[----:B------:R-:W-:-:S11]  /*6aa0*/  ISETP.GT.AND P2, PT, R4, 0x38, PT ;  /* 0x000000380400780c */ /* 0x000fd60003f44270 */
[----:B------:R-:W-:Y:S01]  /*6ab0*/  @P0 STG.E.U16 desc[UR36][R8.64+0x40], R74 ;  /* 0x0000404a08000986 */ /* 0x000fe2000c101524 */
[----:B------:R-:W-:Y:S02]  /*6ac0*/  ISETP.GT.AND P0, PT, R3, 0x8, P1 ;  /* 0x000000080300780c */ /* 0x000fe40000f04270 */
[----:B------:R-:W-:-:S11]  /*6ad0*/  ISETP.GT.AND P1, PT, R4, 0x28, PT ;  /* 0x000000280400780c */ /* 0x000fd60003f24270 */
[----:B------:R-:W-:Y:S01]  /*6ae0*/  @P0 STG.E.U16 desc[UR36][R8.64+0x42], R75 ;  /* 0x0000424b08000986 */ /* 0x000fe2000c101524 */
[----:B------:R-:W-:-:S13]  /*6af0*/  ISETP.GT.AND P0, PT, R3, RZ, P1 ;  /* 0x000000ff0300720c */ /* 0x000fda0000f04270 */
[----:B------:R-:W-:Y:S01]  /*6b00*/  @P0 STG.E.U16 desc[UR36][R10.64+0x50], R76 ;  /* 0x0000504c0a000986 */ /* 0x000fe2000c101524 */
[----:B------:R-:W-:-:S13]  /*6b10*/  ISETP.GT.AND P0, PT, R3, RZ, P4 ;  /* 0x000000ff0300720c */ /* 0x000fda0002704270 */
[----:B------:R-:W-:Y:S01]  /*6b20*/  @P0 STG.E.U16 desc[UR36][R10.64+0x52], R77 ;  /* 0x0000524d0a000986 */ /* 0x000fe2000c101524 */
[----:B------:R-:W-:-:S13]  /*6b30*/  ISETP.GT.AND P0, PT, R3, 0x8, P1 ;  /* 0x000000080300780c */ /* 0x000fda0000f04270 */
[----:B------:R-:W-:Y:S01]  /*6b40*/  @P0 STG.E.U16 desc[UR36][R8.64+0x50], R78 ;  /* 0x0000504e08000986 */ /* 0x000fe2000c101524 */
[----:B------:R-:W-:-:S13]  /*6b50*/  ISETP.GT.AND P0, PT, R3, 0x8, P4 ;  /* 0x000000080300780c */ /* 0x000fda0002704270 */
[----:B------:R-:W-:Y:S01]  /*6b60*/  @P0 STG.E.U16 desc[UR36][R8.64+0x52], R79 ;  /* 0x0000524f08000986 */ /* 0x000fe2000c101524 */
[----:B------:R-:W-:-:S04]  /*6b70*/  ISETP.GT.AND P0, PT, R4, 0x30, PT ;  /* 0x000000300400780c */ /* 0x000fc80003f04270 */
        /* <DEDUP_REMOVED lines=8> */
[----:B------:R-:W-:-:S05]  /*6c00*/  IADD3 R14, P1, R23, R8, RZ ;  /* 0x00000008170e7210 */ /* 0x000fca0007f3e0ff */
[----:B------:R-:W-:Y:S01]  /*6c10*/  IMAD.X R15, R13, 0x1, R9, P1 ;  /* 0x000000010d0f7824 */ /* 0x000fe200008e0609 */
[----:B------:R-:W-:-:S13]  /*6c20*/  ISETP.GT.AND P1, PT, R3, RZ, P2 ;  /* 0x000000ff0300720c */ /* 0x000fda0001724270 */
[----:B------:R-:W-:Y:S01]  /*6c30*/  @P1 STG.E.U16 desc[UR36][R10.64+0x70], R84 ;  /* 0x000070540a001986 */ /* 0x000fe2000c101524 */
[----:B------:R-:W-:-:S05]  /*6c40*/  IADD3 R20, P1, R23, R8, RZ ;  /* 0x0000000817147210 */ /* 0x000fca0007f3e0ff */
[----:B------:R-:W-:Y:S01]  /*6c50*/  IMAD.X R21, R13, 0x1, R9, P1 ;  /* 0x000000010d157824 */ /* 0x000fe200008e0609 */
[----:B------:R-:W-:-:S05]  /*6c60*/  IADD3 R12, P1, R23, R10, RZ ;  /* 0x0000000a170c7210 */ /* 0x000fca0007f3e0ff */
[----:B------:R-:W-:Y:S01]  /*6c70*/  IMAD.X R13, R13, 0x1, R11, P1 ;  /* 0x000000010d0d7824 */ /* 0x000fe200008e060b */
[----:B------:R-:W-:-:S04]  /*6c80*/  ISETP.GT.AND P1, PT, R4, 0x39, PT ;  /* 0x000000390400780c */ /* 0x000fc80003f24270 */
[----:B------:R-:W-:-:S13]  /*6c90*/  ISETP.GT.AND P6, PT, R3, RZ, P1 ;  /* 0x000000ff0300720c */ /* 0x000fda0000fc4270 */
[----:B------:R-:W-:Y:S01]  /*6ca0*/  @P6 STG.E.U16 desc[UR36][R10.64+0x72], R85 ;  /* 0x000072550a006986 */ /* 0x000fe2000c101524 */
[----:B------:R-:W-:-:S13]  /*6cb0*/  ISETP.GT.AND P6, PT, R3, 0x8, P2 ;  /* 0x000000080300780c */ /* 0x000fda00017c4270 */
[----:B------:R-:W-:Y:S01]  /*6cc0*/  @P6 STG.E.U16 desc[UR36][R8.64+0x70], R86 ;  /* 0x0000705608006986 */ /* 0x000fe2000c101524 */
[----:B------:R-:W-:-:S13]  /*6cd0*/  ISETP.GT.AND P6, PT, R3, 0x8, P1 ;  /* 0x000000080300780c */ /* 0x000fda0000fc4270 */
[----:B------:R0:W-:Y:S01]  /*6ce0*/  @P6 STG.E.U16 desc[UR36][R8.64+0x72], R87 ;  /* 0x0000725708006986 */ /* 0x0001e2000c101524 */
[C---:B------:R-:W-:Y:S02]  /*6cf0*/  ISETP.GT.AND P6, PT, R3.reuse, 0x80, P5 ;  /* 0x000000800300780c */ /* 0x040fe40002fc4270 */
[----:B------:R-:W-:-:S11]  /*6d00*/  ISETP.GT.AND P5, PT, R3, 0x88, P5 ;  /* 0x000000880300780c */ /* 0x000fd60002fa4270 */
[----:B------:R-:W-:Y:S01]  /*6d10*/  @P6 STG.E.U16 desc[UR36][R12.64], R24 ;  /* 0x000000180c006986 */ /* 0x000fe2000c101524 */
[----:B------:R-:W-:-:S04]  /*6d20*/  ISETP.GT.AND P6, PT, R4, 0x1, PT ;  /* 0x000000010400780c */ /* 0x000fc80003fc4270 */
[----:B------:R-:W-:-:S13]  /*6d30*/  ISETP.GT.AND P6, PT, R3, 0x80, P6 ;  /* 0x000000800300780c */ /* 0x000fda00037c4270 */
[----:B0-----:R-:W-:Y:S02]  /*6d40*/  @P6 IMAD.MOV.U32 R8, RZ, RZ, R12 ;  /* 0x000000ffff086224 */ /* 0x001fe400078e000c */
[----:B------:R-:W-:-:S05]  /*6d50*/  @P6 IMAD.MOV.U32 R9, RZ, RZ, R13 ;  /* 0x000000ffff096224 */ /* 0x000fca00078e000d */
[----:B------:R0:W-:Y:S01]  /*6d60*/  @P6 STG.E.U16 desc[UR36][R8.64+0x2], R25 ;  /* 0x0000021908006986 */ /* 0x0001e2000c101524 */
[----:B------:R-:W-:-:S03]  /*6d70*/  ISETP.GT.AND P6, PT, R4, 0x1, PT ;  /* 0x000000010400780c */ /* 0x000fc60003fc4270 */
[----:B------:R-:W-:Y:S01]  /*6d80*/  @P5 STG.E.U16 desc[UR36][R14.64], R26 ;  /* 0x0000001a0e005986 */ /* 0x000fe2000c101524 */
[----:B------:R-:W-:Y:S02]  /*6d90*/  ISETP.GT.AND P5, PT, R3, 0x88, P6 ;  /* 0x000000880300780c */ /* 0x000fe400037a4270 */
[----:B------:R-:W-:-:S11]  /*6da0*/  ISETP.GT.AND P6, PT, R4, 0x8, PT ;  /* 0x000000080400780c */ /* 0x000fd60003fc4270 */
[----:B------:R-:W-:Y:S01]  /*6db0*/  @P5 STG.E.U16 desc[UR36][R20.64+0x2], R27 ;  /* 0x0000021b14005986 */ /* 0x000fe2000c101524 */
[----:B------:R-:W-:Y:S02]  /*6dc0*/  ISETP.GT.AND P5, PT, R3, 0x80, P6 ;  /* 0x000000800300780c */ /* 0x000fe400037a4270 */
[----:B------:R-:W-:-:S11]  /*6dd0*/  ISETP.GT.AND P6, PT, R4, 0x9, PT ;  /* 0x000000090400780c */ /* 0x000fd60003fc4270 */
[----:B0-----:R-:W-:Y:S02]  /*6de0*/  @P5 IMAD.MOV.U32 R8, RZ, RZ, R12 ;  /* 0x000000ffff085224 */ /* 0x001fe400078e000c */
[----:B------:R-:W-:-:S05]  /*6df0*/  @P5 IMAD.MOV.U32 R9, RZ, RZ, R13 ;  /* 0x000000ffff095224 */ /* 0x000fca00078e000d */
[----:B------:R0:W-:Y:S01]  /*6e00*/  @P5 STG.E.U16 desc[UR36][R8.64+0x10], R28 ;  /* 0x0000101c08005986 */ /* 0x0001e2000c101524 */
[----:B------:R-:W-:-:S13]  /*6e10*/  ISETP.GT.AND P5, PT, R3, 0x80, P6 ;  /* 0x000000800300780c */ /* 0x000fda00037a4270 */
[----:B0-----:R-:W-:Y:S02]  /*6e20*/  @P5 IMAD.MOV.U32 R8, RZ, RZ, R12 ;  /* 0x000000ffff085224 */ /* 0x001fe400078e000c */
[----:B------:R-:W-:-:S05]  /*6e30*/  @P5 IMAD.MOV.U32 R9, RZ, RZ, R13 ;  /* 0x000000ffff095224 */ /* 0x000fca00078e000d */
[----:B------:R0:W-:Y:S01]  /*6e40*/  @P5 STG.E.U16 desc[UR36][R8.64+0x12], R29 ;  /* 0x0000121d08005986 */ /* 0x0001e2000c101524 */
[----:B------:R-:W-:-:S04]  /*6e50*/  ISETP.GT.AND P5, PT, R4, 0x8, PT ;  /* 0x000000080400780c */ /* 0x000fc80003fa4270 */
[----:B------:R-:W-:-:S13]  /*6e60*/  ISETP.GT.AND P5, PT, R3, 0x88, P5 ;  /* 0x000000880300780c */ /* 0x000fda0002fa4270 */
        /* <DEDUP_REMOVED lines=42> */
[----:B------:R-:W-:Y:S01]  /*7110*/  @P5 STG.E.U16 desc[UR36][R8.64+0x42], R41 ;  /* 0x0000422908005986 */ /* 0x000fe2000c101524 */
[----:B------:R-:W-:-:S04]  /*7120*/  ISETP.GT.AND P5, PT, R4, 0x20, PT ;  /* 0x000000200400780c */ /* 0x000fc80003fa4270 */
[----:B------:R-:W-:-:S13]  /*7130*/  ISETP.GT.AND P5, PT, R3, 0x88, P5 ;  /* 0x000000880300780c */ /* 0x000fda0002fa4270 */
[----:B------:R-:W-:Y:S01]  /*7140*/  @P5 STG.E.U16 desc[UR36][R6.64+0x40], R42 ;  /* 0x0000402a06005986 */ /* 0x000fe2000c101524 */
[----:B------:R-:W-:Y:S02]  /*7150*/  ISETP.GT.AND P5, PT, R3, 0x88, P6 ;  /* 0x000000880300780c */ /* 0x000fe400037a4270 */
[----:B------:R-:W-:-:S11]  /*7160*/  ISETP.GT.AND P6, PT, R4, 0x28, PT ;  /* 0x000000280400780c */ /* 0x000fd60003fc4270 */
[----:B------:R-:W-:Y:S01]  /*7170*/  @P5 STG.E.U16 desc[UR36][R6.64+0x42], R43 ;  /* 0x0000422b06005986 */ /* 0x000fe2000c101524 */
[----:B------:R-:W-:-:S13]  /*7180*/  ISETP.GT.AND P5, PT, R3, 0x80, P6 ;  /* 0x000000800300780c */ /* 0x000fda00037a4270 */
[----:B------:R-:W-:Y:S02]  /*7190*/  @P5 IMAD.MOV.U32 R4, RZ, RZ, R12 ;  /* 0x000000ffff045224 */ /* 0x000fe400078e000c */
[----:B------:R-:W-:-:S05]  /*71a0*/  @P5 IMAD.MOV.U32 R5, RZ, RZ, R13 ;  /* 0x000000ffff055224 */ /* 0x000fca00078e000d */
[----:B------:R0:W-:Y:S01]  /*71b0*/  @P5 STG.E.U16 desc[UR36][R4.64+0x50], R44 ;  /* 0x0000502c04005986 */ /* 0x0001e2000c101524 */
[C---:B------:R-:W-:Y:S02]  /*71c0*/  ISETP.GT.AND P5, PT, R3.reuse, 0x80, P4 ;  /* 0x000000800300780c */ /* 0x040fe400027a4270 */
[----:B------:R-:W-:-:S11]  /*71d0*/  ISETP.GT.AND P4, PT, R3, 0x88, P4 ;  /* 0x000000880300780c */ /* 0x000fd60002784270 */
[----:B0-----:R-:W-:Y:S02]  /*71e0*/  @P5 IMAD.MOV.U32 R4, RZ, RZ, R12 ;  /* 0x000000ffff045224 */ /* 0x001fe400078e000c */
[----:B------:R-:W-:-:S05]  /*71f0*/  @P5 IMAD.MOV.U32 R5, RZ, RZ, R13 ;  /* 0x000000ffff055224 */ /* 0x000fca00078e000d */
[----:B------:R0:W-:Y:S01]  /*7200*/  @P5 STG.E.U16 desc[UR36][R4.64+0x52], R45 ;  /* 0x0000522d04005986 */ /* 0x0001e2000c101524 */
[----:B------:R-:W-:-:S13]  /*7210*/  ISETP.GT.AND P5, PT, R3, 0x88, P6 ;  /* 0x000000880300780c */ /* 0x000fda00037a4270 */
[----:B0-----:R-:W-:Y:S02]  /*7220*/  @P5 IMAD.MOV.U32 R4, RZ, RZ, R6 ;  /* 0x000000ffff045224 */ /* 0x001fe400078e0006 */
[----:B------:R-:W-:-:S05]  /*7230*/  @P5 IMAD.MOV.U32 R5, RZ, RZ, R7 ;  /* 0x000000ffff055224 */ /* 0x000fca00078e0007 */
[----:B------:R0:W-:Y:S02]  /*7240*/  @P5 STG.E.U16 desc[UR36][R4.64+0x50], R46 ;  /* 0x0000502e04005986 */ /* 0x0001e4000c101524 */
[----:B0-----:R-:W-:Y:S02]  /*7250*/  @P4 IMAD.MOV.U32 R4, RZ, RZ, R6 ;  /* 0x000000ffff044224 */ /* 0x001fe400078e0006 */
[----:B------:R-:W-:-:S05]  /*7260*/  @P4 IMAD.MOV.U32 R5, RZ, RZ, R7 ;  /* 0x000000ffff054224 */ /* 0x000fca00078e0007 */
[----:B------:R0:W-:Y:S01]  /*7270*/  @P4 STG.E.U16 desc[UR36][R4.64+0x52], R47 ;  /* 0x0000522f04004986 */ /* 0x0001e2000c101524 */
[C---:B------:R-:W-:Y:S02]  /*7280*/  ISETP.GT.AND P4, PT, R3.reuse, 0x80, P0 ;  /* 0x000000800300780c */ /* 0x040fe40000784270 */
[----:B------:R-:W-:-:S11]  /*7290*/  ISETP.GT.AND P0, PT, R3, 0x88, P0 ;  /* 0x000000880300780c */ /* 0x000fd60000704270 */
        /* <DEDUP_REMOVED lines=9> */
[----:B------:R-:W-:Y:S01]  /*7330*/  ISETP.GT.AND P2, PT, R3, 0x88, P2 ;  /* 0x000000880300780c */ /* 0x000fe20001744270 */
[----:B0-----:R-:W-:Y:S02]  /*7340*/  @P0 IMAD.MOV.U32 R4, RZ, RZ, R6 ;  /* 0x000000ffff040224 */ /* 0x001fe400078e0006 */
[----:B------:R-:W-:-:S05]  /*7350*/  @P0 IMAD.MOV.U32 R5, RZ, RZ, R7 ;  /* 0x000000ffff050224 */ /* 0x000fca00078e0007 */
[----:B------:R0:W-:Y:S01]  /*7360*/  @P0 STG.E.U16 desc[UR36][R4.64+0x60], R50 ;  /* 0x0000603204000986 */ /* 0x0001e2000c101524 */
[C---:B------:R-:W-:Y:S02]  /*7370*/  ISETP.GT.AND P0, PT, R3.reuse, 0x80, P1 ;  /* 0x000000800300780c */ /* 0x040fe40000f04270 */
[----:B------:R-:W-:Y:S01]  /*7380*/  ISETP.GT.AND P1, PT, R3, 0x88, P1 ;  /* 0x000000880300780c */ /* 0x000fe20000f24270 */
[----:B0-----:R-:W-:Y:S02]  /*7390*/  @P3 IMAD.MOV.U32 R4, RZ, RZ, R6 ;  /* 0x000000ffff043224 */ /* 0x001fe400078e0006 */
[----:B------:R-:W-:-:S05]  /*73a0*/  @P3 IMAD.MOV.U32 R5, RZ, RZ, R7 ;  /* 0x000000ffff053224 */ /* 0x000fca00078e0007 */
[----:B------:R0:W-:Y:S02]  /*73b0*/  @P3 STG.E.U16 desc[UR36][R4.64+0x62], R51 ;  /* 0x0000623304003986 */ /* 0x0001e4000c101524 */
[----:B0-----:R-:W-:Y:S02]  /*73c0*/  @P4 IMAD.MOV.U32 R4, RZ, RZ, R12 ;  /* 0x000000ffff044224 */ /* 0x001fe400078e000c */
[----:B------:R-:W-:-:S05]  /*73d0*/  @P4 IMAD.MOV.U32 R5, RZ, RZ, R13 ;  /* 0x000000ffff054224 */ /* 0x000fca00078e000d */
[----:B------:R0:W-:Y:S04]  /*73e0*/  @P4 STG.E.U16 desc[UR36][R4.64+0x70], R52 ;  /* 0x0000703404004986 */ /* 0x0001e8000c101524 */
[----:B------:R1:W-:Y:S01]  /*73f0*/  @P0 STG.E.U16 desc[UR36][R12.64+0x72], R53 ;  /* 0x000072350c000986 */ /* 0x0003e2000c101524 */
[----:B0-----:R-:W-:Y:S02]  /*7400*/  @P2 IMAD.MOV.U32 R4, RZ, RZ, R6 ;  /* 0x000000ffff042224 */ /* 0x001fe400078e0006 */
[----:B------:R-:W-:-:S05]  /*7410*/  @P2 IMAD.MOV.U32 R5, RZ, RZ, R7 ;  /* 0x000000ffff052224 */ /* 0x000fca00078e0007 */
[----:B------:R1:W-:Y:S04]  /*7420*/  @P2 STG.E.U16 desc[UR36][R4.64+0x70], R54 ;  /* 0x0000703604002986 */ /* 0x0003e8000c101524 */
[----:B------:R1:W-:Y:S02]  /*7430*/  @P1 STG.E.U16 desc[UR36][R6.64+0x72], R55 ;  /* 0x0000723706001986 */ /* 0x0003e4000c101524 */
.L_x_156:
[----:B------:R-:W-:Y:S05]  /*7440*/  BSYNC B0 ;  /* 0x0000000000007941 */ /* 0x000fea0003800000 */
.L_x_32:
[----:B------:R-:W-:Y:S01]  /*7450*/  IADD3 R16, P0, R16, UR38, RZ ;  /* 0x0000002610107c10 */ /* 0x000fe2000ff1e0ff */
[----:B------:R-:W-:Y:S01]  /*7460*/  ULDC.64 UR4, c[0x0][0x650] ;  /* 0x0001940000047ab9 */ /* 0x000fe20000000a00 */
[----:B------:R-:W-:Y:S01]  /*7470*/  PRMT R3, RZ, 0x7610, R3 ;  /* 0x00007610ff037816 */ /* 0x000fe20000000003 */
[----:B------:R-:W-:Y:S01]  /*7480*/  IMAD.MOV.U32 R102, RZ, RZ, -0x1 ;  /* 0xffffffffff667424 */ /* 0x000fe200078e00ff */
[----:B------:R-:W-:Y:S01]  /*7490*/  IADD3.X R17, R17, UR41, RZ, P0, !PT ;  /* 0x0000002911117c10 */ /* 0x000fe200087fe4ff */
[----:B------:R-:W-:Y:S01]  /*74a0*/  IMAD.MOV.U32 R23, RZ, RZ, -0x1 ;  /* 0xffffffffff177424 */ /* 0x000fe200078e00ff */
[----:B------:R-:W-:-:S04]  /*74b0*/  ISETP.GE.U32.AND P0, PT, R16, UR4, PT ;  /* 0x0000000410007c0c */ /* 0x000fc8000bf06070 */
[----:B------:R-:W-:-:S13]  /*74c0*/  ISETP.GE.U32.AND.EX P0, PT, R17, UR5, PT, P0 ;  /* 0x0000000511007c0c */ /* 0x000fda000bf06100 */
[----:B------:R-:W-:Y:S05]  /*74d0*/  @P0 BRA `(.L_x_157) ;  /* 0x00000004004c0947 */ /* 0x000fea0003800000 */
[----:B------:R-:W4:Y:S01]  /*74e0*/  LDC.64 R10, c[0x0][0x628] ;  /* 0x00018a00ff0a7b82 */ /* 0x000f220000000a00 */
[----:B-12---:R-:W1:Y:S01]  /*74f0*/  S2R R12, SR_CTAID.X ;  /* 0x00000000000c7919 */ /* 0x006e620000002500 */
[----:B0-----:R-:W-:Y:S02]  /*7500*/  IMAD.MOV.U32 R8, RZ, RZ, R16 ;  /* 0x000000ffff087224 */ /* 0x001fe400078e0010 */
[----:B------:R-:W-:Y:S01]  /*7510*/  IMAD.MOV.U32 R9, RZ, RZ, R17 ;  /* 0x000000ffff097224 */ /* 0x000fe200078e0011 */
[----:B------:R-:W0:Y:S03]  /*7520*/  S2R R20, SR_CTAID.Y ;  /* 0x0000000000147919 */ /* 0x000e260000002600 */
[----:B------:R-:W2:Y:S08]  /*7530*/  LDC R0, c[0x0][0x630] ;  /* 0x00018c00ff007b82 */ /* 0x000eb00000000800 */
[----:B---3--:R-:W3:Y:S01]  /*7540*/  LDC.64 R14, c[0x0][0x620] ;  /* 0x00018800ff0e7b82 */ /* 0x008ee20000000a00 */
[----:B----4-:R-:W-:-:S04]  /*7550*/  ISETP.NE.U32.AND P0, PT, R10, RZ, PT ;  /* 0x000000ff0a00720c */ /* 0x010fc80003f05070 */
[----:B------:R-:W-:-:S13]  /*7560*/  ISETP.NE.AND.EX P0, PT, R11, RZ, PT, P0 ;  /* 0x000000ff0b00720c */ /* 0x000fda0003f05300 */
[----:B0123--:R-:W-:Y:S05]  /*7570*/  @!P0 BRA `(.L_x_158) ;  /* 0x0000000000288947 */ /* 0x00ffea0003800000 */
        /* <DEDUP_REMOVED lines=10> */
.L_x_158:
[-CC-:B------:R-:W-:Y:S01]  /*7620*/  SHF.R.U64 R23, R8, R0.reuse, R9.reuse ;  /* 0x0000000008177219 */ /* 0x180fe20000001209 */
[----:B------:R-:W0:Y:S01]  /*7630*/  LDC.64 R26, c[0x0][0x640] ;  /* 0x00019000ff1a7b82 */ /* 0x000e220000000a00 */
[----:B------:R-:W-:Y:S01]  /*7640*/  SHF.R.U32.HI R0, RZ, R0, R9 ;  /* 0x00000000ff007219 */ /* 0x000fe20000011609 */
[----:B------:R-:W-:Y:S01]  /*7650*/  ULDC UR4, c[0x0][0x150] ;  /* 0x0000540000047ab9 */ /* 0x000fe20000000800 */
[----:B------:R-:W-:Y:S02]  /*7660*/  IADD3 R3, P0, RZ, -R23, RZ ;  /* 0x80000017ff037210 */ /* 0x000fe40007f1e0ff */
[----:B------:R-:W-:-:S03]  /*7670*/  I2FP.F32.U32 R7, R12 ;  /* 0x0000000c00077245 */ /* 0x000fc60000201000 */
[----:B------:R-:W1:Y:S01]  /*7680*/  LDC R6, c[0x0][0x618] ;  /* 0x00018600ff067b82 */ /* 0x000e620000000800 */
[----:B------:R-:W-:Y:S02]  /*7690*/  IMAD.X R5, RZ, RZ, ~R0, P0 ;  /* 0x000000ffff057224 */ /* 0x000fe400000e0e00 */
[----:B------:R-:W-:Y:S01]  /*76a0*/  FMUL R7, R7, UR4 ;  /* 0x0000000407077c20 */ /* 0x000fe20008400000 */
[----:B------:R-:W-:Y:S01]  /*76b0*/  ULDC UR4, c[0x0][0x154] ;  /* 0x0000550000047ab9 */ /* 0x000fe20000000800 */
[-C--:B------:R-:W-:Y:S02]  /*76c0*/  IMAD R0, R5, R14.reuse, RZ ;  /* 0x0000000e05007224 */ /* 0x080fe400078e02ff */
[C---:B------:R-:W-:Y:S01]  /*76d0*/  IMAD.WIDE.U32 R4, R3.reuse, R14, R16 ;  /* 0x0000000e03047225 */ /* 0x040fe200078e0010 */
[----:B------:R-:W2:Y:S01]  /*76e0*/  LDC R8, c[0x0][0x608] ;  /* 0x00018200ff087b82 */ /* 0x000ea20000000800 */
[----:B------:R-:W3:Y:S02]  /*76f0*/  F2I.U32.TRUNC.NTZ R7, R7 ;  /* 0x0000000700077305 */ /* 0x000ee4000020f000 */
[----:B------:R-:W-:Y:S01]  /*7700*/  IMAD R3, R3, R15, R0 ;  /* 0x0000000f03037224 */ /* 0x000fe200078e0200 */
[----:B------:R-:W-:-:S03]  /*7710*/  I2FP.F32.U32 R0, R20 ;  /* 0x0000001400007245 */ /* 0x000fc60000201000 */
[----:B------:R-:W-:Y:S01]  /*7720*/  IMAD.IADD R3, R5, 0x1, R3 ;  /* 0x0000000105037824 */ /* 0x000fe200078e0203 */
[----:B------:R-:W4:Y:S01]  /*7730*/  LDC R11, c[0x0][0x658] ;  /* 0x00019600ff0b7b82 */ /* 0x000f220000000800 */
[----:B0-----:R-:W-:-:S04]  /*7740*/  ISETP.NE.U32.AND P0, PT, R26, RZ, PT ;  /* 0x000000ff1a00720c */ /* 0x001fc80003f05070 */
[----:B------:R-:W-:-:S03]  /*7750*/  ISETP.NE.AND.EX P0, PT, R27, RZ, PT, P0 ;  /* 0x000000ff1b00720c */ /* 0x000fc60003f05300 */
[----:B------:R-:W0:Y:S01]  /*7760*/  LDC R9, c[0x0][0x144] ;  /* 0x00005100ff097b82 */ /* 0x000e220000000800 */
[-C--:B-1----:R-:W-:Y:S01]  /*7770*/  SHF.R.U64 R10, R4, R6.reuse, R3 ;  /* 0x00000006040a7219 */ /* 0x082fe20000001203 */
[----:B---3--:R-:W-:Y:S01]  /*7780*/  IMAD.MOV R7, RZ, RZ, -R7 ;  /* 0x000000ffff077224 */ /* 0x008fe200078e0a07 */
[----:B------:R-:W-:Y:S01]  /*7790*/  SHF.R.U32.HI R3, RZ, R6, R3 ;  /* 0x00000006ff037219 */ /* 0x000fe20000011603 */
[----:B------:R-:W-:-:S04]  /*77a0*/  FMUL R6, R0, UR4 ;  /* 0x0000000400067c20 */ /* 0x000fc80008400000 */
[----:B------:R-:W1:Y:S01]  /*77b0*/  LDC R21, c[0x0][0x148] ;  /* 0x00005200ff157b82 */ /* 0x000e620000000800 */
[----:B------:R3:W0:Y:S01]  /*77c0*/  F2I.U32.TRUNC.NTZ R14, R6 ;  /* 0x00000006000e7305 */ /* 0x000622000020f000 */
[-CC-:B--2---:R-:W-:Y:S02]  /*77d0*/  SHF.R.U64 R13, R10, R8.reuse, R3.reuse ;  /* 0x000000080a0d7219 */ /* 0x184fe40000001203 */
[----:B------:R-:W-:-:S04]  /*77e0*/  SHF.R.U32.HI R0, RZ, R8, R3 ;  /* 0x00000008ff007219 */ /* 0x000fc80000011603 */
[----:B------:R-:W2:Y:S01]  /*77f0*/  LDC R24, c[0x0][0x648] ;  /* 0x00019200ff187b82 */ /* 0x000ea20000000800 */
[-CC-:B----4-:R-:W-:Y:S02]  /*7800*/  SHF.R.U64 R15, R13, R11.reuse, R0.reuse ;  /* 0x0000000b0d0f7219 */ /* 0x190fe40000001200 */
[----:B------:R-:W-:-:S03]  /*7810*/  SHF.R.U32.HI R5, RZ, R11, R0 ;  /* 0x0000000bff057219 */ /* 0x000fc60000011600 */
[----:B------:R-:W-:Y:S02]  /*7820*/  IMAD.MOV.U32 R4, RZ, RZ, R15 ;  /* 0x000000ffff047224 */ /* 0x000fe400078e000f */
[----:B------:R-:W4:Y:S01]  /*7830*/  LDC R28, c[0x0][0x638] ;  /* 0x00018e00ff1c7b82 */ /* 0x000f220000000800 */
[----:B0-----:R-:W-:-:S07]  /*7840*/  IMAD R25, R9, R7, R12 ;  /* 0x0000000709197224 */ /* 0x001fce00078e020c */
[----:B------:R-:W0:Y:S08]  /*7850*/  LDC R29, c[0x0][0x610] ;  /* 0x00018400ff1d7b82 */ /* 0x000e300000000800 */
[----:B------:R-:W0:Y:S01]  /*7860*/  LDC R30, c[0x0][0x600] ;  /* 0x00018000ff1e7b82 */ /* 0x000e220000000800 */
[----:B-123--:R-:W-:Y:S05]  /*7870*/  @!P0 BRA `(.L_x_159) ;  /* 0x0000000000288947 */ /* 0x00efea0003800000 */
[----:B------:R-:W1:Y:S02]  /*7880*/  LDC R0, c[0x0][0x64c] ;  /* 0x00019300ff007b82 */ /* 0x000e640000000800 */
[----:B-1----:R-:W-:-:S05]  /*7890*/  IADD3 R3, P0, R15, R0, RZ ;  /* 0x000000000f037210 */ /* 0x002fca0007f1e0ff */
        /* <DEDUP_REMOVED lines=8> */
.L_x_159:
[----:B------:R-:W-:Y:S01]  /*7920*/  ISETP.NE.AND P0, PT, R2, 0x1, PT ;  /* 0x000000010200780c */ /* 0x000fe20003f05270 */
[----:B------:R-:W-:Y:S01]  /*7930*/  IMAD.MOV R14, RZ, RZ, -R14 ;  /* 0x000000ffff0e7224 */ /* 0x000fe200078e0a0e */
[----:B------:R-:W-:Y:S02]  /*7940*/  SHF.R.U64 R0, R4, R24, R5 ;  /* 0x0000001804007219 */ /* 0x000fe40000001205 */
[----:B------:R-:W-:Y:S02]  /*7950*/  LOP3.LUT R3, R13, R100, RZ, 0xc0, !PT ;  /* 0x000000640d037212 */ /* 0x000fe400078ec0ff */
[----:B------:R-:W-:Y:S01]  /*7960*/  LOP3.LUT R10, R10, R99, RZ, 0xc0, !PT ;  /* 0x000000630a0a7212 */ /* 0x000fe200078ec0ff */
[----:B------:R-:W-:Y:S02]  /*7970*/  IMAD.MOV R4, RZ, RZ, -R0 ;  /* 0x000000ffff047224 */ /* 0x000fe400078e0a00 */
[----:B------:R-:W-:Y:S02]  /*7980*/  IMAD R0, R92, R0, R3 ;  /* 0x000000005c007224 */ /* 0x000fe400078e0203 */
[----:B----4-:R-:W-:-:S02]  /*7990*/  IMAD R3, R4, R28, R15 ;  /* 0x0000001c04037224 */ /* 0x010fc400078e020f */
[----:B------:R-:W-:Y:S02]  /*79a0*/  @P0 IMAD R25, R21, R14, R20 ;  /* 0x0000000e15190224 */ /* 0x000fe400078e0214 */
[----:B0-----:R-:W-:Y:S02]  /*79b0*/  IMAD R5, R3, R30, R10 ;  /* 0x0000001e03057224 */ /* 0x001fe400078e020a */
[----:B------:R-:W-:Y:S02]  /*79c0*/  IMAD R0, R0, R29, R25 ;  /* 0x0000001d00007224 */ /* 0x000fe400078e0219 */
[----:B------:R-:W-:-:S03]  /*79d0*/  IMAD.MOV.U32 R4, RZ, RZ, 0x1 ;  /* 0x00000001ff047424 */ /* 0x000fc600078e00ff */
[----:B------:R-:W-:Y:S02]  /*79e0*/  SEL R102, R5, R0, !P0 ;  /* 0x0000000005667207 */ /* 0x000fe40004000000 */
[----:B------:R-:W-:Y:S02]  /*79f0*/  PRMT R3, R4, 0x7610, R3 ;  /* 0x0000761004037816 */ /* 0x000fe40000000003 */
[----:B------:R-:W-:-:S07]  /*7a00*/  SEL R0, R0, R5, !P0 ;  /* 0x0000000500007207 */ /* 0x000fce0004000000 */
.L_x_157:
[----:B------:R-:W-:Y:S01]  /*7a10*/  UIADD3 UR42, UR43, UR42, URZ ;  /* 0x0000002a2b2a7290 */ /* 0x000fe2000fffe03f */
[----:B------:R-:W-:Y:S01]  /*7a20*/  LOP3.LUT P0, RZ, R3, 0xff, RZ, 0xc0, !PT ;  /* 0x000000ff03ff7812 */ /* 0x000fe2000780c0ff */
[----:B------:R-:W-:Y:S02]  /*7a30*/  IMAD.MOV.U32 R109, RZ, RZ, R0 ;  /* 0x000000ffff6d7224 */ /* 0x000fe400078e0000 */
[----:B------:R-:W-:Y:S02]  /*7a40*/  USHF.R.U32.HI UR4, URZ, 0x2, UR42 ;  /* 0x000000023f047899 */ /* 0x000fe4000801162a */
[----:B------:R-:W-:Y:S02]  /*7a50*/  UISETP.GT.U32.AND UP1, UPT, UR42, 0x3, UPT ;  /* 0x000000032a00788c */ /* 0x000fe4000bf24070 */
[----:B------:R-:W-:Y:S02]  /*7a60*/  ULOP3.LUT UR4, UR4, 0x1, URZ, 0xc0, !UPT ;  /* 0x0000000104047892 */ /* 0x000fe4000f8ec03f */
[----:B------:R-:W-:-:S02]  /*7a70*/  UISETP.LT.U32.AND UP1, UPT, UR43, 0x4, UP1 ;  /* 0x000000042b00788c */ /* 0x000fc40008f21070 */
[----:B------:R-:W-:Y:S02]  /*7a80*/  UISETP.NE.U32.AND UP0, UPT, UR4, 0x1, UPT ;  /* 0x000000010400788c */ /* 0x000fe4000bf05070 */
[----:B------:R-:W-:Y:S02]  /*7a90*/  USEL UR5, URZ, 0x1, !UP1 ;  /* 0x000000013f057887 */ /* 0x000fe4000c800000 */
[----:B------:R-:W-:Y:S02]  /*7aa0*/  UISETP.GT.U32.AND UP0, UPT, UR43, 0x3, !UP0 ;  /* 0x000000032b00788c */ /* 0x000fe4000c704070 */
[----:B------:R-:W-:Y:S02]  /*7ab0*/  ULOP3.LUT UR42, UR42, 0x3, URZ, 0xc0, !UPT ;  /* 0x000000032a2a7892 */ /* 0x000fe4000f8ec03f */
[----:B------:R-:W-:-:S04]  /*7ac0*/  USEL UR4, URZ, 0x1, !UP0 ;  /* 0x000000013f047887 */ /* 0x000fc8000c000000 */
[----:B------:R-:W-:Y:S01]  /*7ad0*/  ULOP3.LUT UR40, UR4, UR40, UR5, 0x96, !UPT ;  /* 0x0000002804287292 */ /* 0x000fe2000f8e9605 */
[----:B------:R-:W-:Y:S11]  /*7ae0*/  @P0 BRA `(.L_x_160) ;  /* 0xffffff9800580947 */ /* 0x000ff6000383ffff */
[----:B------:R-:W-:Y:S05]  /*7af0*/  EXIT ;  /* 0x000000000000794d */ /* 0x000fea0003800000 */
.L_x_7:
        /* <DEDUP_REMOVED lines=26> */
.L_x_162:
[----:B------:R-:W0:Y:S01]  /*7ca0*/  LDC.64 R28, c[0x0][0x640] ;  /* 0x00019000ff1c7b82 */ /* 0x000e220000000a00 */
[-CC-:B------:R-:W-:Y:S01]  /*7cb0*/  SHF.R.U64 R21, R14, R6.reuse, R15.reuse ;  /* 0x000000060e157219 */ /* 0x180fe2000000120f */
[----:B------:R-:W-:Y:S01]  /*7cc0*/  IMAD.MOV.U32 R30, RZ, RZ, 0x1 ;  /* 0x00000001ff1e7424 */ /* 0x000fe200078e00ff */
[----:B------:R-:W-:Y:S02]  /*7cd0*/  SHF.R.U32.HI R6, RZ, R6, R15 ;  /* 0x00000006ff067219 */ /* 0x000fe4000001160f */
[----:B------:R-:W-:-:S03]  /*7ce0*/  IADD3 R13, P0, RZ, -R21, RZ ;  /* 0x80000015ff0d7210 */ /* 0x000fc60007f1e0ff */
[----:B------:R-:W1:Y:S02]  /*7cf0*/  LDC R12, c[0x0][0x618] ;  /* 0x00018600ff0c7b82 */ /* 0x000e640000000800 */
[----:B------:R-:W-:-:S04]  /*7d00*/  IMAD.X R11, RZ, RZ, ~R6, P0 ;  /* 0x000000ffff0b7224 */ /* 0x000fc800000e0e06 */
[-C--:B------:R-:W-:Y:S02]  /*7d10*/  IMAD R6, R11, R24.reuse, RZ ;  /* 0x000000180b067224 */ /* 0x080fe400078e02ff */
[----:B------:R-:W2:Y:S01]  /*7d20*/  LDC R14, c[0x0][0x608] ;  /* 0x00018200ff0e7b82 */ /* 0x000ea20000000800 */
[----:B------:R-:W-:-:S04]  /*7d30*/  IMAD.WIDE.U32 R10, R13, R24, R16 ;  /* 0x000000180d0a7225 */ /* 0x000fc800078e0010 */
[----:B------:R-:W-:-:S03]  /*7d40*/  IMAD R13, R13, R25, R6 ;  /* 0x000000190d0d7224 */ /* 0x000fc600078e0206 */
[----:B------:R-:W3:Y:S01]  /*7d50*/  LDC R27, c[0x0][0x658] ;  /* 0x00019600ff1b7b82 */ /* 0x000ee20000000800 */
[----:B------:R-:W-:Y:S01]  /*7d60*/  IMAD.IADD R11, R11, 0x1, R13 ;  /* 0x000000010b0b7824 */ /* 0x000fe200078e020d */
[----:B0-----:R-:W-:-:S04]  /*7d70*/  ISETP.NE.U32.AND P0, PT, R28, RZ, PT ;  /* 0x000000ff1c00720c */ /* 0x001fc80003f05070 */
[----:B------:R-:W-:Y:S02]  /*7d80*/  ISETP.NE.AND.EX P0, PT, R29, RZ, PT, P0 ;  /* 0x000000ff1d00720c */ /* 0x000fe40003f05300 */
[----:B------:R-:W0:Y:S01]  /*7d90*/  LDC R20, c[0x0][0x600] ;  /* 0x00018000ff147b82 */ /* 0x000e220000000800 */
[-CC-:B-1----:R-:W-:Y:S01]  /*7da0*/  SHF.R.U64 R8, R10, R12.reuse, R11.reuse ;  /* 0x0000000c0a087219 */ /* 0x182fe2000000120b */
[----:B------:R-:W-:Y:S01]  /*7db0*/  IMAD.MOV.U32 R10, RZ, RZ, -0x1 ;  /* 0xffffffffff0a7424 */ /* 0x000fe200078e00ff */
[----:B------:R-:W-:-:S05]  /*7dc0*/  SHF.R.U32.HI R11, RZ, R12, R11 ;  /* 0x0000000cff0b7219 */ /* 0x000fca000001160b */
[----:B------:R-:W1:Y:S01]  /*7dd0*/  LDC R24, c[0x0][0x648] ;  /* 0x00019200ff187b82 */ /* 0x000e620000000800 */
[-CC-:B--2---:R-:W-:Y:S02]  /*7de0*/  SHF.R.U64 R23, R8, R14.reuse, R11.reuse ;  /* 0x0000000e08177219 */ /* 0x184fe4000000120b */
[----:B------:R-:W-:-:S05]  /*7df0*/  SHF.R.U32.HI R6, RZ, R14, R11 ;  /* 0x0000000eff067219 */ /* 0x000fca000001160b */
[----:B------:R-:W2:Y:S01]  /*7e00*/  LDC R26, c[0x0][0x638] ;  /* 0x00018e00ff1a7b82 */ /* 0x000ea20000000800 */
[-C--:B---3--:R-:W-:Y:S02]  /*7e10*/  SHF.L.U32 R10, R10, R27.reuse, RZ ;  /* 0x0000001b0a0a7219 */ /* 0x088fe400000006ff */
[-CC-:B------:R-:W-:Y:S02]  /*7e20*/  SHF.R.U64 R25, R23, R27.reuse, R6.reuse ;  /* 0x0000001b17197219 */ /* 0x180fe40000001206 */
[----:B------:R-:W-:Y:S02]  /*7e30*/  LOP3.LUT R32, RZ, R10, RZ, 0x33, !PT ;  /* 0x0000000aff207212 */ /* 0x000fe400078e33ff */
[----:B------:R-:W-:Y:S01]  /*7e40*/  SHF.R.U32.HI R11, RZ, R27, R6 ;  /* 0x0000001bff0b7219 */ /* 0x000fe20000011606 */
[----:B------:R-:W3:Y:S01]  /*7e50*/  LDC R31, c[0x0][0x610] ;  /* 0x00018400ff1f7b82 */ /* 0x000ee20000000800 */
[----:B------:R-:W-:Y:S01]  /*7e60*/  IMAD.MOV.U32 R10, RZ, RZ, R25 ;  /* 0x000000ffff0a7224 */ /* 0x000fe200078e0019 */
[----:B------:R-:W-:Y:S06]  /*7e70*/  @!P0 BRA `(.L_x_163) ;  /* 0x0000000000288947 */ /* 0x000fec0003800000 */
        /* <DEDUP_REMOVED lines=10> */
.L_x_163:
[----:B------:R-:W-:Y:S02]  /*7f20*/  ISETP.NE.AND P0, PT, R2, 0x1, PT ;  /* 0x000000010200780c */ /* 0x000fe40003f05270 */
[----:B-1----:R-:W-:Y:S01]  /*7f30*/  SHF.R.U64 R6, R10, R24, R11 ;  /* 0x000000180a067219 */ /* 0x002fe2000000120b */
[----:B0-----:R-:W-:Y:S01]  /*7f40*/  VIADD R11, R20, 0xffffffff ;  /* 0xffffffff140b7836 */ /* 0x001fe20000000000 */
[----:B------:R-:W-:Y:S02]  /*7f50*/  SHF.L.U32 R30, R30, R27, RZ ;  /* 0x0000001b1e1e7219 */ /* 0x000fe400000006ff */
[----:B------:R-:W-:Y:S01]  /*7f60*/  LOP3.LUT R5, R23, R32, RZ, 0xc0, !PT ;  /* 0x0000002017057212 */ /* 0x000fe200078ec0ff */
[----:B------:R-:W-:-:S04]  /*7f70*/  IMAD.MOV R10, RZ, RZ, -R6 ;  /* 0x000000ffff0a7224 */ /* 0x000fc800078e0a06 */
[----:B------:R-:W-:Y:S01]  /*7f80*/  IMAD R6, R30, R6, R5 ;  /* 0x000000061e067224 */ /* 0x000fe200078e0205 */
[----:B------:R-:W-:Y:S01]  /*7f90*/  LOP3.LUT R5, R8, R11, RZ, 0xc0, !PT ;  /* 0x0000000b08057212 */ /* 0x000fe200078ec0ff */
[----:B------:R-:W-:Y:S02]  /*7fa0*/  @P0 IMAD R7, R9, R22, R4 ;  /* 0x0000001609070224 */ /* 0x000fe400078e0204 */
[----:B--2---:R-:W-:Y:S02]  /*7fb0*/  IMAD R4, R10, R26, R25 ;  /* 0x0000001a0a047224 */ /* 0x004fe400078e0219 */
[----:B---3--:R-:W-:Y:S02]  /*7fc0*/  IMAD R7, R6, R31, R7 ;  /* 0x0000001f06077224 */ /* 0x008fe400078e0207 */
[----:B------:R-:W-:Y:S02]  /*7fd0*/  IMAD R4, R4, R20, R5 ;  /* 0x0000001404047224 */ /* 0x000fe400078e0205 */
[----:B------:R-:W-:-:S02]  /*7fe0*/  IMAD.MOV.U32 R8, RZ, RZ, 0x1 ;  /* 0x00000001ff087424 */ /* 0x000fc400078e00ff */
[----:B------:R-:W-:Y:S01]  /*7ff0*/  IMAD.MOV.U32 R6, RZ, RZ, R21 ;  /* 0x000000ffff067224 */ /* 0x000fe200078e0015 */
[----:B------:R-:W-:Y:S02]  /*8000*/  SEL R19, R4, R7, !P0 ;  /* 0x0000000704137207 */ /* 0x000fe40004000000 */
[----:B------:R-:W-:-:S07]  /*8010*/  SEL R20, R7, R4, !P0 ;  /* 0x0000000407147207 */ /* 0x000fce0004000000 */
.L_x_161:
[----:B------:R-:W-:-:S08]  /*8020*/  NOP ;  /* 0x0000000000007918 */ /* 0x000fd00000000000 */
[----:B------:R-:W0:-:S00]  /*8030*/  USETMAXREG.DEALLOC.CTAPOOL 0x28 ;  /* 0x00000028000079c8 */ /* 0x000e0000080e0500 */
[----:B0-----:R-:W-:-:S13]  /*8040*/  ISETP.NE.AND P0, PT, R3, RZ, PT ;  /* 0x000000ff0300720c */ /* 0x001fda0003f05270 */
[----:B------:R-:W-:Y:S05]  /*8050*/  @P0 EXIT ;  /* 0x000000000000094d */ /* 0x000fea0003800000 */
[----:B------:R-:W-:Y:S01]  /*8060*/  LOP3.LUT P0, RZ, R8, 0xff, RZ, 0xc0, !PT ;  /* 0x000000ff08ff7812 */ /* 0x000fe2000780c0ff */
[----:B------:R-:W-:Y:S02]  /*8070*/  IMAD.MOV.U32 R3, RZ, RZ, 0x1 ;  /* 0x00000001ff037424 */ /* 0x000fe400078e00ff */
[----:B------:R-:W-:-:S10]  /*8080*/  IMAD.MOV.U32 R8, RZ, RZ, RZ ;  /* 0x000000ffff087224 */ /* 0x000fd400078e00ff */
[----:B------:R-:W-:Y:S05]  /*8090*/  @!P0 BRA `(.L_x_164) ;  /* 0x0000000c00588947 */ /* 0x000fea0003800000 */
[----:B------:R-:W0:Y:S01]  /*80a0*/  LDC R3, c[0x0][0x28c] ;  /* 0x0000a300ff037b82 */ /* 0x000e220000000800 */
[----:B------:R-:W-:Y:S01]  /*80b0*/  ULDC UR5, c[0x0][0x658] ;  /* 0x0001960000057ab9 */ /* 0x000fe20000000800 */
[----:B------:R-:W-:Y:S01]  /*80c0*/  UMOV UR6, 0xffffffff ;  /* 0xffffffff00067882 */ /* 0x000fe20000000000 */
[----:B------:R-:W-:Y:S01]  /*80d0*/  BSSY B0, `(.L_x_164) ;  /* 0x00000d2000007945 */ /* 0x000fe20003800000 */
[----:B------:R-:W-:Y:S01]  /*80e0*/  USHF.L.U32 UR6, UR6, UR5, URZ ;  /* 0x0000000506067299 */ /* 0x000fe2000800063f */
[----:B------:R-:W-:Y:S01]  /*80f0*/  IMAD.MOV.U32 R10, RZ, RZ, 0x1 ;  /* 0x00000001ff0a7424 */ /* 0x000fe200078e00ff */
[----:B------:R-:W-:Y:S01]  /*8100*/  LOP3.LUT R13, R18, 0x2, RZ, 0xfc, !PT ;  /* 0x00000002120d7812 */ /* 0x000fe200078efcff */
[----:B------:R-:W-:Y:S01]  /*8110*/  IMAD.MOV.U32 R8, RZ, RZ, RZ ;  /* 0x000000ffff087224 */ /* 0x000fe200078e00ff */
[----:B------:R-:W1:Y:S01]  /*8120*/  S2UR UR8, SR_CgaCtaId ;  /* 0x00000000000879c3 */ /* 0x000e620000008800 */
[----:B------:R-:W-:Y:S01]  /*8130*/  ULDC UR4, c[0x0][0x600] ;  /* 0x0001800000047ab9 */ /* 0x000fe20000000800 */
[----:B------:R-:W-:Y:S01]  /*8140*/  UMOV UR7, 0x1 ;  /* 0x0000000100077882 */ /* 0x000fe20000000000 */
[----:B------:R-:W-:-:S02]  /*8150*/  UIADD3 UR4, UR4, -0x1, URZ ;  /* 0xffffffff04047890 */ /* 0x000fc4000fffe03f */
[----:B------:R-:W-:Y:S02]  /*8160*/  USHF.L.U32 UR5, UR7, UR5, URZ ;  /* 0x0000000507057299 */ /* 0x000fe4000800063f */
[----:B------:R-:W-:Y:S01]  /*8170*/  ULOP3.LUT UR6, URZ, UR6, URZ, 0x33, !UPT ;  /* 0x000000063f067292 */ /* 0x000fe2000f8e333f */
[----:B------:R-:W-:Y:S01]  /*8180*/  ULDC.64 UR30, c[0x0][0x198] ;  /* 0x00006600001e7ab9 */ /* 0x000fe20000000a00 */
[----:B0-----:R-:W-:-:S05]  /*8190*/  VIADD R3, R3, 0x7f ;  /* 0x0000007f03037836 */ /* 0x001fca0000000000 */
[----:B------:R-:W-:Y:S01]  /*81a0*/  SHF.R.S32.HI R4, RZ, 0x1f, R3 ;  /* 0x0000001fff047819 */ /* 0x000fe20000011403 */
[----:B-1----:R-:W-:-:S03]  /*81b0*/  IMAD.U32 R11, RZ, RZ, UR8 ;  /* 0x00000008ff0b7e24 */ /* 0x002fc6000f8e00ff */
[----:B------:R-:W-:Y:S01]  /*81c0*/  LEA.HI R4, R4, R3, RZ, 0x7 ;  /* 0x0000000304047211 */ /* 0x000fe200078f38ff */
[----:B------:R-:W-:-:S03]  /*81d0*/  IMAD.MOV.U32 R3, RZ, RZ, 0x1 ;  /* 0x00000001ff037424 */ /* 0x000fc600078e00ff */
[----:B------:R-:W-:-:S05]  /*81e0*/  SHF.R.S32.HI R9, RZ, 0x7, R4 ;  /* 0x00000007ff097819 */ /* 0x000fca0000011404 */
[----:B------:R-:W-:-:S07]  /*81f0*/  VIADD R12, R9, 0x1 ;  /* 0x00000001090c7836 */ /* 0x000fce0000000000 */
.L_x_175:
[----:B------:R-:W-:-:S03]  /*8200*/  UMOV UR7, 0xffffffff ;  /* 0xffffffff00077882 */ /* 0x000fc60000000000 */
[----:B------:R-:W-:Y:S05]  /*8210*/  BRA.DIV UR7, `(.L_x_165) ;  /* 0x0000000e07e07947 */ /* 0x000fea000b800000 */
[----:B------:R-:W-:-:S13]  /*8220*/  ELECT P6, URZ, PT ;  /* 0x00000000003f782f */ /* 0x000fda00038c0000 */
.L_x_186:
[----:B------:R-:W0:Y:S01]  /*8230*/  LDC R4, c[0x0][0x28c] ;  /* 0x0000a300ff047b82 */ /* 0x000e220000000800 */
[----:B------:R-:W-:Y:S01]  /*8240*/  BSSY B1, `(.L_x_166) ;  /* 0x0000047000017945 */ /* 0x000fe20003800000 */
[----:B0-----:R-:W-:-:S13]  /*8250*/  ISETP.LT.OR P6, PT, R4, 0x1, !P6 ;  /* 0x000000010400780c */ /* 0x001fda00077c1670 */
[----:B------:R-:W-:Y:S05]  /*8260*/  @P6 BRA `(.L_x_167) ;  /* 0x0000000400106947 */ /* 0x000fea0003800000 */
[----:B------:R-:W-:Y:S02]  /*8270*/  IMAD R20, R20, 0x2, R11 ;  /* 0x0000000214147824 */ /* 0x000fe400078e020b */
[----:B------:R-:W-:Y:S02]  /*8280*/  IMAD.SHL.U32 R19, R19, 0x40, RZ ;  /* 0x0000004013137824 */ /* 0x000fe400078e00ff */
[----:B------:R-:W-:Y:S02]  /*8290*/  IMAD.MOV.U32 R22, RZ, RZ, RZ ;  /* 0x000000ffff167224 */ /* 0x000fe400078e00ff */
[----:B------:R-:W-:Y:S02]  /*82a0*/  IMAD.MOV.U32 R4, RZ, RZ, R12 ;  /* 0x000000ffff047224 */ /* 0x000fe400078e000c */
[----:B------:R-:W-:Y:S02]  /*82b0*/  IMAD.MOV.U32 R5, RZ, RZ, R3 ;  /* 0x000000ffff057224 */ /* 0x000fe400078e0003 */
[----:B------:R-:W-:-:S02]  /*82c0*/  IMAD.MOV.U32 R14, RZ, RZ, R8 ;  /* 0x000000ffff0e7224 */ /* 0x000fc400078e0008 */
[----:B------:R-:W-:-:S07]  /*82d0*/  IMAD.SHL.U32 R21, R20, 0x80, RZ ;  /* 0x0000008014157824 */ /* 0x000fce00078e00ff */
.L_x_170:
[----:B------:R-:W0:Y:S01]  /*82e0*/  S2UR UR7, SR_CgaCtaId ;  /* 0x00000000000779c3 */ /* 0x000e220000008800 */
[----:B------:R-:W-:Y:S02]  /*82f0*/  MOV R20, 0x400 ;  /* 0x0000040000147802 */ /* 0x000fe40000000f00 */
[----:B------:R-:W-:Y:S02]  /*8300*/  SHF.L.U32 R7, R5, 0x1f, RZ ;  /* 0x0000001f05077819 */ /* 0x000fe400000006ff */
[----:B------:R-:W-:-:S13]  /*8310*/  ISETP.NE.AND P1, PT, R0, RZ, PT ;  /* 0x000000ff0000720c */ /* 0x000fda0003f25270 */
[----:B------:R-:W1:Y:S01]  /*8320*/  @!P1 LDC R15, c[0x0][0x500] ;  /* 0x00014000ff0f9b82 */ /* 0x000e620000000800 */
[----:B0-----:R-:W-:-:S05]  /*8330*/  IMAD.U32 R11, RZ, RZ, UR7 ;  /* 0x00000007ff0b7e24 */ /* 0x001fca000f8e00ff */
[----:B------:R-:W-:-:S05]  /*8340*/  LEA R23, R11, R20, 0x18 ;  /* 0x000000140b177211 */ /* 0x000fca00078ec0ff */
[----:B------:R-:W-:-:S04]  /*8350*/  IMAD R20, R14, 0x8, R23 ;  /* 0x000000080e147824 */ /* 0x000fc800078e0217 */
[----:B------:R-:W0:Y:S02]  /*8360*/  SYNCS.PHASECHK.TRANS64.TRYWAIT P0, [R20+URZ+0x20], R7 ;  /* 0x00002007140075a7 */ /* 0x000e24000800017f */
[----:B01----:R-:W-:Y:S05]  /*8370*/  @!P0 BRA `(.L_x_168) ;  /* 0x0000000c00a88947 */ /* 0x003fea0003800000 */
.L_x_187:
[----:B0-----:R-:W-:Y:S01]  /*8380*/  PRMT R7, R13, 0x9910, RZ ;  /* 0x000099100d077816 */ /* 0x001fe200000000ff */
[----:B------:R0:W-:Y:S03]  /*8390*/  @!P1 SYNCS.ARRIVE.TRANS64 RZ, [R20+URZ], R15 ;  /* 0x0000000f14ff99a7 */ /* 0x0001e6000800003f */
[----:B------:R-:W-:-:S13]  /*83a0*/  ISETP.NE.AND P0, PT, R7, 0x2, PT ;  /* 0x000000020700780c */ /* 0x000fda0003f05270 */
[----:B0-----:R-:W-:Y:S05]  /*83b0*/  @P0 BRA `(.L_x_169) ;  /* 0x0000000000040947 */ /* 0x001fea0003800000 */
[----:B------:R-:W-:Y:S01]  /*83c0*/  BPT.TRAP 0x1 ;  /* 0x000000040000795c */ /* 0x000fe20000300000 */
.L_x_169:
[----:B------:R-:W-:Y:S01]  /*83d0*/  IMAD R7, R14, 0x4, R11 ;  /* 0x000000040e077824 */ /* 0x000fe200078e020b */
[----:B------:R-:W-:Y:S01]  /*83e0*/  R2UR UR34, R22 ;  /* 0x00000000162272ca */ /* 0x000fe200000e0000 */
[----:B------:R-:W-:Y:S01]  /*83f0*/  VIADD R4, R4, 0xffffffff ;  /* 0xffffffff04047836 */ /* 0x000fe20000000000 */
[----:B------:R-:W-:Y:S01]  /*8400*/  R2UR UR33, R20 ;  /* 0x00000000142172ca */ /* 0x000fe200000e0000 */
[----:B------:R-:W-:Y:S01]  /*8410*/  IMAD.SHL.U32 R7, R7, 0x2000, RZ ;  /* 0x0000200007077824 */ /* 0x000fe200078e00ff */
[----:B------:R-:W-:Y:S01]  /*8420*/  R2UR UR36, R6 ;  /* 0x00000000062472ca */ /* 0x000fe200000e0000 */
[----:B------:R-:W-:Y:S01]  /*8430*/  UIADD3 UR14, UP0, UR30, 0xf0, URZ ;  /* 0x000000f01e0e7890 */ /* 0x000fe2000ff1e03f */
[----:B------:R-:W-:Y:S01]  /*8440*/  R2UR UR35, R21 ;  /* 0x00000000152372ca */ /* 0x000fe200000e0000 */
[--C-:B------:R-:W-:Y:S01]  /*8450*/  IMAD R7, R7, 0x2, R23.reuse ;  /* 0x0000000207077824 */ /* 0x100fe200078e0217 */
[----:B------:R-:W-:Y:S01]  /*8460*/  R2UR UR19, R19 ;  /* 0x00000000131372ca */ /* 0x000fe200000e0000 */
[----:B------:R-:W-:Y:S01]  /*8470*/  IMAD R23, R14, 0x4000, R23 ;  /* 0x000040000e177824 */ /* 0x000fe200078e0217 */
[----:B------:R-:W-:Y:S01]  /*8480*/  UIADD3 UR42, UP1, UR30, 0x1f0, URZ ;  /* 0x000001f01e2a7890 */ /* 0x000fe2000ff3e03f */
[----:B------:R-:W-:Y:S01]  /*8490*/  ISETP.GT.AND P1, PT, R4, 0x1, PT ;  /* 0x000000010400780c */ /* 0x000fe20003f24270 */
[----:B------:R-:W-:Y:S01]  /*84a0*/  UIADD3.X UR15, URZ, UR31, URZ, UP0, !UPT ;  /* 0x0000001f3f0f7290 */ /* 0x000fe200087fe43f */
[----:B------:R-:W-:Y:S01]  /*84b0*/  R2UR UR24, R7 ;  /* 0x00000000071872ca */ /* 0x000fe200000e0000 */
[----:B------:R-:W-:Y:S01]  /*84c0*/  UIADD3 UR26, UR34, 0x40, URZ ;  /* 0x00000040221a7890 */ /* 0x000fe2000fffe03f */
[----:B------:R-:W-:Y:S01]  /*84d0*/  R2UR UR8, R23 ;  /* 0x00000000170872ca */ /* 0x000fe200000e0000 */
[----:B------:R-:W-:Y:S01]  /*84e0*/  UIADD3.X UR43, URZ, UR31, URZ, UP1, !UPT ;  /* 0x0000001f3f2b7290 */ /* 0x000fe20008ffe43f */
[----:B------:R-:W-:Y:S01]  /*84f0*/  VIADD R14, R14, 0x1 ;  /* 0x000000010e0e7836 */ /* 0x000fe20000000000 */
[----:B------:R-:W-:Y:S01]  /*8500*/  UMOV UR7, 0x30000 ;  /* 0x0003000000077882 */ /* 0x000fe20000000000 */
[----:B------:R-:W-:Y:S01]  /*8510*/  UMOV UR22, 0x0 ;  /* 0x0000000000167882 */ /* 0x000fe20000000000 */
[----:B------:R-:W-:Y:S01]  /*8520*/  UMOV UR23, 0x10000000 ;  /* 0x1000000000177882 */ /* 0x000fe20000000000 */
[----:B------:R-:W-:Y:S01]  /*8530*/  UMOV UR25, UR33 ;  /* 0x0000002100197c82 */ /* 0x000fe20008000000 */
[----:B------:R-:W-:Y:S01]  /*8540*/  ISETP.NE.AND P0, PT, R14, 0x4, PT ;  /* 0x000000040e00780c */ /* 0x000fe20003f05270 */
[----:B------:R-:W-:Y:S01]  /*8550*/  UMOV UR28, UR36 ;  /* 0x00000024001c7c82 */ /* 0x000fe20008000000 */
[----:B------:R-:W-:Y:S01]  /*8560*/  UMOV UR27, UR35 ;  /* 0x00000023001b7c82 */ /* 0x000fe20008000000 */
[----:B------:R-:W-:Y:S01]  /*8570*/  UMOV UR17, UR33 ;  /* 0x0000002100117c82 */ /* 0x000fe20008000000 */
[----:B------:R-:W-:Y:S01]  /*8580*/  UIADD3 UR32, UR24, 0x100, URZ ;  /* 0x0000010018207890 */ /* 0x000fe2000fffe03f */
[----:B------:R-:W-:Y:S01]  /*8590*/  SEL R20, RZ, 0x1, P0 ;  /* 0x00000001ff147807 */ /* 0x000fe20000000000 */
[----:B------:R-:W-:Y:S01]  /*85a0*/  UIADD3 UR24, UR24, 0x8100, URZ ;  /* 0x0000810018187890 */ /* 0x000fe2000fffe03f */
[----:B------:R-:W-:Y:S01]  /*85b0*/  VIADD R22, R22, 0x80 ;  /* 0x0000008016167836 */ /* 0x000fe20000000000 */
[----:B------:R-:W-:Y:S01]  /*85c0*/  UIADD3 UR16, UR8, 0x40100, URZ ;  /* 0x0004010008107890 */ /* 0x000fe2000fffe03f */
[----:B------:R-:W-:Y:S01]  /*85d0*/  LOP3.LUT R5, R5, R20, RZ, 0x3c, !PT ;  /* 0x0000001405057212 */ /* 0x000fe200078e3cff */
[----:B------:R-:W-:Y:S01]  /*85e0*/  UIADD3 UR8, UR8, 0x42100, URZ ;  /* 0x0004210008087890 */ /* 0x000fe2000fffe03f */
[----:B------:R-:W-:Y:S01]  /*85f0*/  SEL R14, R14, RZ, P0 ;  /* 0x000000ff0e0e7207 */ /* 0x000fe20000000000 */
[----:B------:R-:W-:Y:S01]  /*8600*/  UMOV UR18, UR34 ;  /* 0x0000002200127c82 */ /* 0x000fe20008000000 */
[----:B------:R-:W-:Y:S01]  /*8610*/  UMOV UR20, UR36 ;  /* 0x0000002400147c82 */ /* 0x000fe20008000000 */
[----:B------:R0:W-:Y:S01]  /*8620*/  UTMALDG.3D.MULTICAST [UR32], [UR14], UR7, desc[UR22] ;  /* 0x000016200e0073b4 */ /* 0x0001e20008011807 */
[----:B------:R-:W-:Y:S01]  /*8630*/  UMOV UR9, UR33 ;  /* 0x0000002100097c82 */ /* 0x000fe20008000000 */
[----:B------:R-:W-:Y:S01]  /*8640*/  UMOV UR11, UR19 ;  /* 0x00000013000b7c82 */ /* 0x000fe20008000000 */
[----:B------:R-:W-:Y:S01]  /*8650*/  UMOV UR12, UR36 ;  /* 0x00000024000c7c82 */ /* 0x000fe20008000000 */
[----:B------:R-:W-:Y:S01]  /*8660*/  UMOV UR10, UR26 ;  /* 0x0000001a000a7c82 */ /* 0x000fe20008000000 */
[----:B------:R0:W-:Y:S01]  /*8670*/  UTMALDG.3D.MULTICAST [UR24], [UR14], UR7, desc[UR22] ;  /* 0x000016180e0073b4 */ /* 0x0001e20008011807 */
[----:B------:R0:W-:Y:S01]  /*8680*/  UTMALDG.3D [UR16], [UR42], desc[UR22] ;  /* 0x000016102a0075b4 */ /* 0x0001e20008011000 */
[----:B------:R0:W-:Y:S02]  /*8690*/  UTMALDG.3D [UR8], [UR42], desc[UR22] ;  /* 0x000016082a0075b4 */ /* 0x0001e40008011000 */
[----:B0-----:R-:W-:Y:S05]  /*86a0*/  @P1 BRA `(.L_x_170) ;  /* 0xfffffffc000c1947 */ /* 0x001fea000383ffff */
.L_x_167:
[----:B------:R-:W-:Y:S05]  /*86b0*/  BSYNC B1 ;  /* 0x0000000000017941 */ /* 0x000fea0003800000 */
.L_x_166:
[----:B------:R-:W-:Y:S01]  /*86c0*/  LOP3.LUT P1, RZ, R10, 0xff, RZ, 0xc0, !PT ;  /* 0x000000ff0aff7812 */ /* 0x000fe2000782c0ff */
[----:B------:R-:W-:Y:S01]  /*86d0*/  IMAD.IADD R8, R9, 0x1, R8 ;  /* 0x0000000109087824 */ /* 0x000fe200078e0208 */
[----:B------:R-:W-:Y:S01]  /*86e0*/  IADD3 R16, P2, R16, UR38, RZ ;  /* 0x0000002610107c10 */ /* 0x000fe2000ff5e0ff */
[----:B------:R-:W-:Y:S01]  /*86f0*/  ULDC.64 UR8, c[0x0][0x650] ;  /* 0x0001940000087ab9 */ /* 0x000fe20000000a00 */
[----:B------:R-:W-:Y:S01]  /*8700*/  BSSY B1, `(.L_x_171) ;  /* 0x000006c000017945 */ /* 0x000fe20003800000 */
[----:B------:R-:W-:Y:S01]  /*8710*/  IMAD.MOV.U32 R20, RZ, RZ, -0x1 ;  /* 0xffffffffff147424 */ /* 0x000fe200078e00ff */
[----:B------:R-:W-:Y:S01]  /*8720*/  SHF.R.U32.HI R4, RZ, 0x2, R8 ;  /* 0x00000002ff047819 */ /* 0x000fe20000011608 */
[----:B------:R-:W-:Y:S01]  /*8730*/  IMAD.MOV.U32 R19, RZ, RZ, -0x1 ;  /* 0xffffffffff137424 */ /* 0x000fe200078e00ff */
[----:B------:R-:W-:Y:S02]  /*8740*/  ISETP.GT.U32.AND P0, PT, R8, 0x3, PT ;  /* 0x000000030800780c */ /* 0x000fe40003f04070 */
[----:B------:R-:W-:-:S02]  /*8750*/  LOP3.LUT R4, R4, 0x1, RZ, 0xc0, !PT ;  /* 0x0000000104047812 */ /* 0x000fc400078ec0ff */
[----:B------:R-:W-:Y:S01]  /*8760*/  ISETP.LT.U32.AND P0, PT, R9, 0x4, P0 ;  /* 0x000000040900780c */ /* 0x000fe20000701070 */
[----:B------:R-:W0:Y:S01]  /*8770*/  @P1 S2R R11, SR_CgaCtaId ;  /* 0x00000000000b1919 */ /* 0x000e220000008800 */
[----:B------:R-:W-:Y:S02]  /*8780*/  @P1 MOV R6, 0x400 ;  /* 0x0000040000061802 */ /* 0x000fe40000000f00 */
[----:B------:R-:W-:Y:S02]  /*8790*/  IADD3.X R17, R17, UR41, RZ, P2, !PT ;  /* 0x0000002911117c10 */ /* 0x000fe400097fe4ff */
[----:B------:R-:W-:Y:S02]  /*87a0*/  ISETP.GE.U32.AND P2, PT, R16, UR8, PT ;  /* 0x0000000810007c0c */ /* 0x000fe4000bf46070 */
[----:B------:R-:W-:Y:S02]  /*87b0*/  LOP3.LUT R8, R8, 0x3, RZ, 0xc0, !PT ;  /* 0x0000000308087812 */ /* 0x000fe400078ec0ff */
[----:B------:R-:W-:-:S02]  /*87c0*/  PRMT R10, RZ, 0x7610, R10 ;  /* 0x00007610ff0a7816 */ /* 0x000fc4000000000a */
[----:B0-----:R-:W-:-:S04]  /*87d0*/  @P1 LEA R6, R11, R6, 0x18 ;  /* 0x000000060b061211 */ /* 0x001fc800078ec0ff */
[----:B------:R0:W-:Y:S01]  /*87e0*/  @P1 SYNCS.ARRIVE.TRANS64.A1T0 RZ, [R6+URZ+0x58], RZ ;  /* 0x000058ff06ff19a7 */ /* 0x0001e2000810003f */
[----:B------:R-:W-:Y:S02]  /*87f0*/  ISETP.NE.U32.AND P1, PT, R4, 0x1, PT ;  /* 0x000000010400780c */ /* 0x000fe40003f25070 */
[----:B------:R-:W-:Y:S02]  /*8800*/  SEL R4, RZ, 0x1, !P0 ;  /* 0x00000001ff047807 */ /* 0x000fe40004000000 */
[----:B------:R-:W-:Y:S02]  /*8810*/  ISETP.GE.U32.AND.EX P0, PT, R17, UR9, PT, P2 ;  /* 0x0000000911007c0c */ /* 0x000fe4000bf06120 */
[----:B------:R-:W-:Y:S01]  /*8820*/  ISETP.GT.U32.AND P1, PT, R9, 0x3, !P1 ;  /* 0x000000030900780c */ /* 0x000fe20004f24070 */
[----:B0-----:R-:W-:-:S03]  /*8830*/  IMAD.MOV.U32 R6, RZ, RZ, -0x1 ;  /* 0xffffffffff067424 */ /* 0x001fc600078e00ff */
[----:B------:R-:W-:-:S04]  /*8840*/  SEL R5, RZ, 0x1, !P1 ;  /* 0x00000001ff057807 */ /* 0x000fc80004800000 */
[--C-:B------:R-:W-:Y:S02]  /*8850*/  LOP3.LUT R3, R5, R3, R4.reuse, 0x96, !PT ;  /* 0x0000000305037212 */ /* 0x100fe400078e9604 */
[----:B------:R-:W-:Y:S01]  /*8860*/  PRMT R4, RZ, 0x7610, R4 ;  /* 0x00007610ff047816 */ /* 0x000fe20000000004 */
[----:B------:R-:W-:Y:S06]  /*8870*/  @P0 BRA `(.L_x_172) ;  /* 0x0000000400500947 */ /* 0x000fec0003800000 */
[----:B------:R-:W0:Y:S01]  /*8880*/  S2R R19, SR_CTAID.X ;  /* 0x0000000000137919 */ /* 0x000e220000002500 */
[----:B------:R-:W-:Y:S01]  /*8890*/  ULDC.64 UR8, c[0x0][0x628] ;  /* 0x00018a0000087ab9 */ /* 0x000fe20000000a00 */
[----:B------:R-:W1:Y:S01]  /*88a0*/  LDC R20, c[0x0][0x144] ;  /* 0x00005100ff147b82 */ /* 0x000e620000000800 */
[----:B------:R-:W-:Y:S01]  /*88b0*/  ISETP.NE.U32.AND P0, PT, RZ, UR8, PT ;  /* 0x00000008ff007c0c */ /* 0x000fe2000bf05070 */
[----:B------:R-:W2:Y:S01]  /*88c0*/  S2R R14, SR_CTAID.Y ;  /* 0x00000000000e7919 */ /* 0x000ea20000002600 */
[----:B------:R-:W-:Y:S01]  /*88d0*/  ULDC UR10, c[0x0][0x630] ;  /* 0x00018c00000a7ab9 */ /* 0x000fe20000000800 */
[----:B------:R-:W-:Y:S01]  /*88e0*/  ULDC UR11, c[0x0][0x150] ;  /* 0x00005400000b7ab9 */ /* 0x000fe20000000800 */
[----:B------:R-:W-:Y:S01]  /*88f0*/  ISETP.NE.AND.EX P0, PT, RZ, UR9, PT, P0 ;  /* 0x00000009ff007c0c */ /* 0x000fe2000bf05300 */
[----:B------:R-:W-:Y:S02]  /*8900*/  IMAD.MOV.U32 R4, RZ, RZ, R16 ;  /* 0x000000ffff047224 */ /* 0x000fe400078e0010 */
[----:B------:R-:W-:Y:S01]  /*8910*/  IMAD.MOV.U32 R5, RZ, RZ, R17 ;  /* 0x000000ffff057224 */ /* 0x000fe200078e0011 */
[----:B0-----:R-:W-:-:S09]  /*8920*/  I2FP.F32.U32 R21, R19 ;  /* 0x0000001300157245 */ /* 0x001fd20000201000 */
[----:B------:R-:W-:Y:S05]  /*8930*/  @!P0 BRA `(.L_x_173) ;  /* 0x0000000000288947 */ /* 0x000fea0003800000 */
[----:B------:R-:W-:Y:S02]  /*8940*/  ULDC UR7, c[0x0][0x634] ;  /* 0x00018d0000077ab9 */ /* 0x000fe40000000800 */
[----:B------:R-:W-:-:S05]  /*8950*/  IADD3 R5, P0, R16, UR7, RZ ;  /* 0x0000000710057c10 */ /* 0x000fca000ff1e0ff */
[----:B------:R-:W-:-:S04]  /*8960*/  IMAD.X R15, RZ, RZ, R17, P0 ;  /* 0x000000ffff0f7224 */ /* 0x000fc800000e0611 */
[----:B------:R-:W-:-:S04]  /*8970*/  IMAD.WIDE.U32 R6, R15, UR8, RZ ;  /* 0x000000080f067c25 */ /* 0x000fc8000f8e00ff */
[----:B------:R-:W-:-:S04]  /*8980*/  IMAD.WIDE.U32 R6, P0, R5, UR9, R6 ;  /* 0x0000000905067c25 */ /* 0x000fc8000f800006 */
[----:B------:R-:W-:-:S04]  /*8990*/  IMAD.WIDE.U32 R4, R5, UR8, RZ ;  /* 0x0000000805047c25 */ /* 0x000fc8000f8e00ff */
[----:B------:R-:W-:Y:S01]  /*89a0*/  IMAD.MOV.U32 R4, RZ, RZ, R7 ;  /* 0x000000ffff047224 */ /* 0x000fe200078e0007 */
[----:B------:R-:W-:Y:S01]  /*89b0*/  IADD3 RZ, P1, R5, R6, RZ ;  /* 0x0000000605ff7210 */ /* 0x000fe20007f3e0ff */
[----:B------:R-:W-:-:S04]  /*89c0*/  IMAD.X R5, RZ, RZ, RZ, P0 ;  /* 0x000000ffff057224 */ /* 0x000fc800000e06ff */
[----:B------:R-:W-:-:S08]  /*89d0*/  IMAD.WIDE.U32.X R4, R15, UR9, R4, P1 ;  /* 0x000000090f047c25 */ /* 0x000fd000088e0404 */
.L_x_173:
[----:B------:R-:W-:Y:S01]  /*89e0*/  FMUL R21, R21, UR11 ;  /* 0x0000000b15157c20 */ /* 0x000fe20008400000 */
[--C-:B------:R-:W-:Y:S01]  /*89f0*/  SHF.R.U64 R15, R4, UR10, R5.reuse ;  /* 0x0000000a040f7c19 */ /* 0x100fe20008001205 */
[----:B------:R-:W-:Y:S01]  /*8a00*/  ULDC.64 UR8, c[0x0][0x620] ;  /* 0x0001880000087ab9 */ /* 0x000fe20000000a00 */
[----:B------:R-:W-:Y:S01]  /*8a10*/  SHF.R.U32.HI R4, RZ, UR10, R5 ;  /* 0x0000000aff047c19 */ /* 0x000fe20008011605 */
[----:B------:R-:W-:Y:S01]  /*8a20*/  ULDC.64 UR10, c[0x0][0x640] ;  /* 0x00019000000a7ab9 */ /* 0x000fe20000000a00 */
[----:B------:R-:W-:Y:S01]  /*8a30*/  IADD3 R5, P0, RZ, -R15, RZ ;  /* 0x8000000fff057210 */ /* 0x000fe20007f1e0ff */
[----:B------:R-:W0:Y:S01]  /*8a40*/  F2I.U32.TRUNC.NTZ R21, R21 ;  /* 0x0000001500157305 */ /* 0x000e22000020f000 */
[----:B------:R-:W-:-:S03]  /*8a50*/  ULDC UR7, c[0x0][0x618] ;  /* 0x0001860000077ab9 */ /* 0x000fc60000000800 */
[----:B------:R-:W-:Y:S01]  /*8a60*/  IMAD.X R4, RZ, RZ, ~R4, P0 ;  /* 0x000000ffff047224 */ /* 0x000fe200000e0e04 */
[----:B------:R-:W-:-:S03]  /*8a70*/  ISETP.NE.U32.AND P0, PT, RZ, UR10, PT ;  /* 0x0000000aff007c0c */ /* 0x000fc6000bf05070 */
[----:B------:R-:W-:Y:S01]  /*8a80*/  IMAD R4, R4, UR8, RZ ;  /* 0x0000000804047c24 */ /* 0x000fe2000f8e02ff */
[----:B------:R-:W-:-:S03]  /*8a90*/  ISETP.NE.AND.EX P0, PT, RZ, UR11, PT, P0 ;  /* 0x0000000bff007c0c */ /* 0x000fc6000bf05300 */
[C---:B------:R-:W-:Y:S02]  /*8aa0*/  IMAD R7, R5.reuse, UR9, R4 ;  /* 0x0000000905077c24 */ /* 0x040fe4000f8e0204 */
[----:B------:R-:W-:Y:S01]  /*8ab0*/  IMAD.WIDE.U32 R4, R5, UR8, R16 ;  /* 0x0000000805047c25 */ /* 0x000fe2000f8e0010 */
[----:B------:R-:W-:-:S03]  /*8ac0*/  ULDC UR8, c[0x0][0x154] ;  /* 0x0000550000087ab9 */ /* 0x000fc60000000800 */
[----:B0-----:R-:W-:Y:S02]  /*8ad0*/  IMAD.MOV R6, RZ, RZ, -R21 ;  /* 0x000000ffff067224 */ /* 0x001fe400078e0a15 */
[----:B------:R-:W0:Y:S01]  /*8ae0*/  LDC R21, c[0x0][0x148] ;  /* 0x00005200ff157b82 */ /* 0x000e220000000800 */
[----:B------:R-:W-:Y:S02]  /*8af0*/  IMAD.IADD R5, R5, 0x1, R7 ;  /* 0x0000000105057824 */ /* 0x000fe400078e0207 */
[----:B-1----:R-:W-:Y:S01]  /*8b00*/  IMAD R19, R20, R6, R19 ;  /* 0x0000000614137224 */ /* 0x002fe200078e0213 */
[----:B--2---:R-:W-:Y:S02]  /*8b10*/  I2FP.F32.U32 R6, R14 ;  /* 0x0000000e00067245 */ /* 0x004fe40000201000 */
[--C-:B------:R-:W-:Y:S02]  /*8b20*/  SHF.R.U64 R20, R4, UR7, R5.reuse ;  /* 0x0000000704147c19 */ /* 0x100fe40008001205 */
[----:B------:R-:W-:Y:S01]  /*8b30*/  SHF.R.U32.HI R5, RZ, UR7, R5 ;  /* 0x00000007ff057c19 */ /* 0x000fe20008011605 */
[----:B------:R-:W-:Y:S01]  /*8b40*/  FMUL R6, R6, UR8 ;  /* 0x0000000806067c20 */ /* 0x000fe20008400000 */
[----:B------:R-:W-:-:S02]  /*8b50*/  ULDC UR7, c[0x0][0x608] ;  /* 0x0001820000077ab9 */ /* 0x000fc40000000800 */
[--C-:B------:R-:W-:Y:S01]  /*8b60*/  SHF.R.U64 R23, R20, UR7, R5.reuse ;  /* 0x0000000714177c19 */ /* 0x100fe20008001205 */
[----:B------:R1:W2:Y:S01]  /*8b70*/  F2I.U32.TRUNC.NTZ R24, R6 ;  /* 0x0000000600187305 */ /* 0x0002a2000020f000 */
[----:B------:R-:W-:Y:S01]  /*8b80*/  SHF.R.U32.HI R4, RZ, UR7, R5 ;  /* 0x00000007ff047c19 */ /* 0x000fe20008011605 */
[----:B------:R-:W-:-:S03]  /*8b90*/  ULDC UR7, c[0x0][0x658] ;  /* 0x0001960000077ab9 */ /* 0x000fc60000000800 */
[--C-:B------:R-:W-:Y:S02]  /*8ba0*/  SHF.R.U64 R22, R23, UR7, R4.reuse ;  /* 0x0000000717167c19 */ /* 0x100fe40008001204 */
[----:B------:R-:W-:-:S03]  /*8bb0*/  SHF.R.U32.HI R25, RZ, UR7, R4 ;  /* 0x00000007ff197c19 */ /* 0x000fc60008011604 */
[----:B------:R-:W-:Y:S02]  /*8bc0*/  IMAD.MOV.U32 R4, RZ, RZ, R22 ;  /* 0x000000ffff047224 */ /* 0x000fe400078e0016 */
[----:B------:R-:W-:Y:S01]  /*8bd0*/  IMAD.MOV.U32 R5, RZ, RZ, R25 ;  /* 0x000000ffff057224 */ /* 0x000fe200078e0019 */
[----:B-1----:R-:W-:Y:S06]  /*8be0*/  @!P0 BRA `(.L_x_174) ;  /* 0x0000000000288947 */ /* 0x002fec0003800000 */
        /* <DEDUP_REMOVED lines=10> */
.L_x_174:
[----:B------:R-:W-:Y:S01]  /*8c90*/  ISETP.NE.AND P0, PT, R2, 0x1, PT ;  /* 0x000000010200780c */ /* 0x000fe20003f05270 */
[----:B------:R-:W-:Y:S01]  /*8ca0*/  ULDC UR7, c[0x0][0x648] ;  /* 0x0001920000077ab9 */ /* 0x000fe20000000800 */
[----:B------:R-:W-:Y:S01]  /*8cb0*/  LOP3.LUT R23, R23, UR6, RZ, 0xc0, !PT ;  /* 0x0000000617177c12 */ /* 0x000fe2000f8ec0ff */
[----:B--2---:R-:W-:Y:S01]  /*8cc0*/  IMAD.MOV R24, RZ, RZ, -R24 ;  /* 0x000000ffff187224 */ /* 0x004fe200078e0a18 */
[----:B------:R-:W-:Y:S01]  /*8cd0*/  SHF.R.U64 R4, R4, UR7, R5 ;  /* 0x0000000704047c19 */ /* 0x000fe20008001205 */
[----:B------:R-:W-:Y:S01]  /*8ce0*/  ULDC UR7, c[0x0][0x638] ;  /* 0x00018e0000077ab9 */ /* 0x000fe20000000800 */
[----:B------:R-:W-:Y:S01]  /*8cf0*/  LOP3.LUT R7, R20, UR4, RZ, 0xc0, !PT ;  /* 0x0000000414077c12 */ /* 0x000fe2000f8ec0ff */
[----:B------:R-:W-:Y:S01]  /*8d00*/  ULDC UR8, c[0x0][0x610] ;  /* 0x0001840000087ab9 */ /* 0x000fe20000000800 */
[----:B------:R-:W-:Y:S02]  /*8d10*/  IMAD.MOV.U32 R6, RZ, RZ, R15 ;  /* 0x000000ffff067224 */ /* 0x000fe400078e000f */
[----:B------:R-:W-:-:S02]  /*8d20*/  IMAD.MOV R5, RZ, RZ, -R4 ;  /* 0x000000ffff057224 */ /* 0x000fc400078e0a04 */
[----:B------:R-:W-:Y:S02]  /*8d30*/  IMAD R4, R4, UR5, R23 ;  /* 0x0000000504047c24 */ /* 0x000fe4000f8e0217 */
[----:B0-----:R-:W-:Y:S02]  /*8d40*/  @P0 IMAD R19, R21, R24, R14 ;  /* 0x0000001815130224 */ /* 0x001fe400078e020e */
[----:B------:R-:W-:Y:S01]  /*8d50*/  IMAD R22, R5, UR7, R22 ;  /* 0x0000000705167c24 */ /* 0x000fe2000f8e0216 */
[----:B------:R-:W-:Y:S01]  /*8d60*/  ULDC UR7, c[0x0][0x600] ;  /* 0x0001800000077ab9 */ /* 0x000fe20000000800 */
[----:B------:R-:W-:Y:S02]  /*8d70*/  IMAD R20, R4, UR8, R19 ;  /* 0x0000000804147c24 */ /* 0x000fe4000f8e0213 */
[----:B------:R-:W-:Y:S02]  /*8d80*/  IMAD R5, R22, UR7, R7 ;  /* 0x0000000716057c24 */ /* 0x000fe4000f8e0207 */
[----:B------:R-:W-:-:S03]  /*8d90*/  IMAD.MOV.U32 R4, RZ, RZ, 0x1 ;  /* 0x00000001ff047424 */ /* 0x000fc600078e00ff */
[----:B------:R-:W-:Y:S02]  /*8da0*/  SEL R19, R5, R20, !P0 ;  /* 0x0000001405137207 */ /* 0x000fe40004000000 */
[----:B------:R-:W-:-:S07]  /*8db0*/  SEL R20, R20, R5, !P0 ;  /* 0x0000000514147207 */ /* 0x000fce0004000000 */
.L_x_172:
[----:B------:R-:W-:Y:S05]  /*8dc0*/  BSYNC B1 ;  /* 0x0000000000017941 */ /* 0x000fea0003800000 */
.L_x_171:
[----:B------:R-:W-:-:S13]  /*8dd0*/  LOP3.LUT P0, RZ, R4, 0xff, RZ, 0xc0, !PT ;  /* 0x000000ff04ff7812 */ /* 0x000fda000780c0ff */
[----:B------:R-:W-:Y:S05]  /*8de0*/  @P0 BRA `(.L_x_175) ;  /* 0xfffffff400040947 */ /* 0x000fea000383ffff */
[----:B------:R-:W-:Y:S05]  /*8df0*/  BSYNC B0 ;  /* 0x0000000000007941 */ /* 0x000fea0003800000 */
.L_x_164:
[----:B------:R-:W-:-:S03]  /*8e00*/  UMOV UR7, 0xffffffff ;  /* 0xffffffff00077882 */ /* 0x000fc60000000000 */
[----:B------:R-:W-:Y:S05]  /*8e10*/  BRA.DIV UR7, `(.L_x_176) ;  /* 0x0000000607147947 */ /* 0x000fea000b800000 */
[----:B------:R-:W-:-:S13]  /*8e20*/  ELECT P6, URZ, PT ;  /* 0x00000000003f782f */ /* 0x000fda00038c0000 */
.L_x_190:
[----:B------:R-:W-:Y:S04]  /*8e30*/  BSSY B0, `(.L_x_177) ;  /* 0x000002b000007945 */ /* 0x000fe80003800000 */
[----:B------:R-:W-:Y:S05]  /*8e40*/  @!P6 BRA `(.L_x_178) ;  /* 0x0000000000a4e947 */ /* 0x000fea0003800000 */
[----:B------:R-:W-:-:S04]  /*8e50*/  LOP3.LUT R18, R18, 0x2, RZ, 0xfc, !PT ;  /* 0x0000000212127812 */ /* 0x000fc800078efcff */
[----:B------:R-:W-:-:S13]  /*8e60*/  ISETP.NE.AND P0, PT, R18, 0x3, PT ;  /* 0x000000031200780c */ /* 0x000fda0003f05270 */
[----:B------:R-:W-:Y:S05]  /*8e70*/  @!P0 BRA `(.L_x_179) ;  /* 0x0000000000048947 */ /* 0x000fea0003800000 */
[----:B------:R-:W-:Y:S01]  /*8e80*/  BPT.TRAP 0x1 ;  /* 0x000000040000795c */ /* 0x000fe20000300000 */
.L_x_179:
[----:B------:R-:W0:Y:S01]  /*8e90*/  S2R R5, SR_CgaCtaId ;  /* 0x0000000000057919 */ /* 0x000e220000008800 */
[----:B------:R-:W-:Y:S02]  /*8ea0*/  MOV R0, 0x400 ;  /* 0x0000040000007802 */ /* 0x000fe40000000f00 */
[----:B------:R-:W-:Y:S02]  /*8eb0*/  SHF.L.U32 R2, R3, 0x1f, RZ ;  /* 0x0000001f03027819 */ /* 0x000fe400000006ff */
[----:B0-----:R-:W-:-:S05]  /*8ec0*/  LEA R5, R5, R0, 0x18 ;  /* 0x0000000005057211 */ /* 0x001fca00078ec0ff */
[----:B------:R-:W-:-:S04]  /*8ed0*/  VIADD R5, R5, 0x20 ;  /* 0x0000002005057836 */ /* 0x000fc80000000000 */
[C---:B------:R-:W-:Y:S02]  /*8ee0*/  IMAD R7, R8.reuse, 0x8, R5 ;  /* 0x0000000808077824 */ /* 0x040fe400078e0205 */
[----:B------:R-:W-:Y:S02]  /*8ef0*/  VIADD R8, R8, 0x1 ;  /* 0x0000000108087836 */ /* 0x000fe40000000000 */
[----:B------:R-:W0:Y:S03]  /*8f00*/  SYNCS.PHASECHK.TRANS64.TRYWAIT P0, [R7+URZ], R2 ;  /* 0x00000002070075a7 */ /* 0x000e26000800017f */
[----:B------:R-:W-:-:S04]  /*8f10*/  ISETP.NE.AND P1, PT, R8, 0x4, PT ;  /* 0x000000040800780c */ /* 0x000fc80003f25270 */
[----:B------:R-:W-:Y:S02]  /*8f20*/  SEL R0, RZ, 0x1, P1 ;  /* 0x00000001ff007807 */ /* 0x000fe40000800000 */
[----:B------:R-:W-:Y:S02]  /*8f30*/  SEL R8, R8, RZ, P1 ;  /* 0x000000ff08087207 */ /* 0x000fe40000800000 */
[----:B------:R-:W-:-:S03]  /*8f40*/  LOP3.LUT R9, R3, R0, RZ, 0x3c, !PT ;  /* 0x0000000003097212 */ /* 0x000fc600078e3cff */
[----:B------:R-:W-:Y:S01]  /*8f50*/  IMAD R6, R8, 0x8, R5 ;  /* 0x0000000808067824 */ /* 0x000fe200078e0205 */
[----:B------:R-:W-:Y:S01]  /*8f60*/  SHF.L.U32 R3, R9, 0x1f, RZ ;  /* 0x0000001f09037819 */ /* 0x000fe200000006ff */
[----:B0-----:R-:W-:Y:S06]  /*8f70*/  @!P0 BRA `(.L_x_180) ;  /* 0x0000000000dc8947 */ /* 0x001fec0003800000 */
.L_x_191:
[----:B------:R-:W1:Y:S01]  /*8f80*/  SYNCS.PHASECHK.TRANS64.TRYWAIT P0, [R6+URZ], R3 ;  /* 0x00000003060075a7 */ /* 0x000e62000800017f */
[----:B------:R-:W-:-:S05]  /*8f90*/  VIADD R0, R8, 0x1 ;  /* 0x0000000108007836 */ /* 0x000fca0000000000 */
[----:B------:R-:W-:-:S04]  /*8fa0*/  ISETP.NE.AND P1, PT, R0, 0x4, PT ;  /* 0x000000040000780c */ /* 0x000fc80003f25270 */
[----:B0-----:R-:W-:Y:S02]  /*8fb0*/  SEL R2, RZ, 0x1, P1 ;  /* 0x00000001ff027807 */ /* 0x001fe40000800000 */
[----:B------:R-:W-:Y:S02]  /*8fc0*/  SEL R0, R0, RZ, P1 ;  /* 0x000000ff00007207 */ /* 0x000fe40000800000 */
[----:B------:R-:W-:-:S03]  /*8fd0*/  LOP3.LUT R9, R9, R2, RZ, 0x3c, !PT ;  /* 0x0000000209097212 */ /* 0x000fc600078e3cff */
[----:B------:R-:W-:Y:S01]  /*8fe0*/  IMAD R7, R0, 0x8, R5 ;  /* 0x0000000800077824 */ /* 0x000fe200078e0205 */
[----:B------:R-:W-:Y:S01]  /*8ff0*/  SHF.L.U32 R4, R9, 0x1f, RZ ;  /* 0x0000001f09047819 */ /* 0x000fe200000006ff */
[----:B-1----:R-:W-:Y:S06]  /*9000*/  @!P0 BRA `(.L_x_181) ;  /* 0x0000000000cc8947 */ /* 0x002fec0003800000 */
.L_x_192:
[----:B------:R-:W1:Y:S01]  /*9010*/  SYNCS.PHASECHK.TRANS64.TRYWAIT P0, [R7+URZ], R4 ;  /* 0x00000004070075a7 */ /* 0x000e62000800017f */
[----:B------:R-:W-:-:S05]  /*9020*/  VIADD R0, R0, 0x1 ;  /* 0x0000000100007836 */ /* 0x000fca0000000000 */
[----:B------:R-:W-:-:S04]  /*9030*/  ISETP.NE.AND P1, PT, R0, 0x4, PT ;  /* 0x000000040000780c */ /* 0x000fc80003f25270 */
[----:B------:R-:W-:Y:S02]  /*9040*/  SEL R2, RZ, 0x1, P1 ;  /* 0x00000001ff027807 */ /* 0x000fe40000800000 */
[----:B------:R-:W-:Y:S02]  /*9050*/  SEL R0, R0, RZ, P1 ;  /* 0x000000ff00007207 */ /* 0x000fe40000800000 */
[----:B------:R-:W-:Y:S01]  /*9060*/  LOP3.LUT R2, R9, R2, RZ, 0x3c, !PT ;  /* 0x0000000209027212 */ /* 0x000fe200078e3cff */
[----:B-1----:R-:W-:Y:S06]  /*9070*/  @!P0 BRA `(.L_x_182) ;  /* 0x0000000000c48947 */ /* 0x002fec0003800000 */
.L_x_193:
[----:B------:R-:W-:Y:S01]  /*9080*/  IMAD R5, R0, 0x8, R5 ;  /* 0x0000000800057824 */ /* 0x000fe200078e0205 */
[----:B------:R-:W-:-:S07]  /*9090*/  SHF.L.U32 R0, R2, 0x1f, RZ ;  /* 0x0000001f02007819 */ /* 0x000fce00000006ff */
.L_x_183:
[----:B--2---:R2:W3:Y:S02]  /*90a0*/  SYNCS.PHASECHK.TRANS64.TRYWAIT P0, [R5+URZ], R0 ;  /* 0x00000000050075a7 */ /* 0x0044e4000800017f */
[----:B---3--:R-:W-:Y:S05]  /*90b0*/  @!P0 NANOSLEEP.SYNCS 0x989680 ;  /* 0x009896800000895d */ /* 0x008fea0003900000 */
[----:B------:R-:W3:Y:S02]  /*90c0*/  @!P0 SYNCS.PHASECHK.TRANS64 P0, [R5+URZ], R0 ;  /* 0x00000000050085a7 */ /* 0x000ee4000800007f */
[----:B---3--:R-:W-:Y:S05]  /*90d0*/  @!P0 BRA `(.L_x_183) ;  /* 0xfffffffc00f08947 */ /* 0x008fea000383ffff */
.L_x_178:
[----:B------:R-:W-:Y:S05]  /*90e0*/  BSYNC B0 ;  /* 0x0000000000007941 */ /* 0x000fea0003800000 */
.L_x_177:
[----:B------:R-:W-:Y:S05]  /*90f0*/  EXIT ;  /* 0x000000000000794d */ /* 0x000fea0003800000 */
.L_x_21:
[----:B-1----:R1:W2:Y:S02]  /*9100*/  SYNCS.PHASECHK.TRANS64.TRYWAIT P1, [R3+URZ], R0 ;  /* 0x00000000030075a7 */ /* 0x0022a4000802017f */
[----:B--2---:R-:W-:Y:S05]  /*9110*/  @!P1 NANOSLEEP.SYNCS 0x989680 ;  /* 0x009896800000995d */ /* 0x004fea0003900000 */
[----:B------:R-:W2:Y:S02]  /*9120*/  @!P1 SYNCS.PHASECHK.TRANS64 P1, [R3+URZ], R0 ;  /* 0x00000000030095a7 */ /* 0x000ea4000802007f */
[----:B--2---:R-:W-:Y:S05]  /*9130*/  @!P1 BRA `(.L_x_21) ;  /* 0xfffffffc00f09947 */ /* 0x004fea000383ffff */
[----:B------:R-:W-:Y:S05]  /*9140*/  BRA `(.L_x_20) ;  /* 0xffffff84008c7947 */ /* 0x000fea000383ffff */
.L_x_26:
[----:B-1----:R1:W2:Y:S02]  /*9150*/  SYNCS.PHASECHK.TRANS64.TRYWAIT P1, [R5+URZ], R4 ;  /* 0x00000004050075a7 */ /* 0x0022a4000802017f */
[----:B--2---:R-:W-:Y:S05]  /*9160*/  @!P1 NANOSLEEP.SYNCS 0x989680 ;  /* 0x009896800000995d */ /* 0x004fea0003900000 */
[----:B------:R-:W2:Y:S02]  /*9170*/  @!P1 SYNCS.PHASECHK.TRANS64 P1, [R5+URZ], R4 ;  /* 0x00000004050095a7 */ /* 0x000ea4000802007f */
[----:B--2---:R-:W-:Y:S05]  /*9180*/  @!P1 BRA `(.L_x_26) ;  /* 0xfffffffc00f09947 */ /* 0x004fea000383ffff */
[----:B------:R-:W-:Y:S05]  /*9190*/  BRA `(.L_x_25) ;  /* 0xffffff8c009c7947 */ /* 0x000fea000383ffff */
.L_x_165:
[----:B------:R-:W-:Y:S01]  /*91a0*/  BSSY B1, `(.L_x_184) ;  /* 0x0000006000017945 */ /* 0x000fe20003800000 */
[----:B------:R-:W-:-:S07]  /*91b0*/  IMAD.MOV.U32 R15, RZ, RZ, -0x1 ;  /* 0xffffffffff0f7424 */ /* 0x000fce00078e00ff */
[----:B------:R-:W-:Y:S05]  /*91c0*/  WARPSYNC.COLLECTIVE R15, `(.L_x_185) ;  /* 0x000000000f0c7348 */ /* 0x000fea0003c00000 */
[----:B------:R-:W-:Y:S02]  /*91d0*/  ELECT P6, UR62, PT ;  /* 0x00000000003e782f */ /* 0x000fe400038c0000 */
[----:B------:R-:W-:Y:S01]  /*91e0*/  MOV R14, UR62 ;  /* 0x0000003e000e7c02 */ /* 0x000fe20008000f00 */
[----:B------:R-:W-:Y:S10]  /*91f0*/  ENDCOLLECTIVE ;  /* 0x000000000000791b */ /* 0x000ff40003800000 */
.L_x_185:
[----:B------:R-:W-:Y:S05]  /*9200*/  BSYNC B1 ;  /* 0x0000000000017941 */ /* 0x000fea0003800000 */
.L_x_184:
[----:B------:R-:W-:Y:S05]  /*9210*/  BRA `(.L_x_186) ;  /* 0xfffffff000047947 */ /* 0x000fea000383ffff */
.L_x_168:
[----:B0-----:R0:W1:Y:S02]  /*9220*/  SYNCS.PHASECHK.TRANS64.TRYWAIT P0, [R20+URZ+0x20], R7 ;  /* 0x00002007140075a7 */ /* 0x001064000800017f */
[----:B-1----:R-:W-:Y:S05]  /*9230*/  @!P0 NANOSLEEP.SYNCS 0x989680 ;  /* 0x009896800000895d */ /* 0x002fea0003900000 */
[----:B------:R-:W1:Y:S02]  /*9240*/  @!P0 SYNCS.PHASECHK.TRANS64 P0, [R20+URZ+0x20], R7 ;  /* 0x00002007140085a7 */ /* 0x000e64000800007f */
[----:B-1----:R-:W-:Y:S05]  /*9250*/  @!P0 BRA `(.L_x_168) ;  /* 0xfffffffc00f08947 */ /* 0x002fea000383ffff */
[----:B------:R-:W-:Y:S05]  /*9260*/  BRA `(.L_x_187) ;  /* 0xfffffff000447947 */ /* 0x000fea000383ffff */
.L_x_176:
[----:B------:R-:W-:Y:S01]  /*9270*/  BSSY B0, `(.L_x_188) ;  /* 0x0000006000007945 */ /* 0x000fe20003800000 */
[----:B------:R-:W-:-:S07]  /*9280*/  IMAD.MOV.U32 R15, RZ, RZ, -0x1 ;  /* 0xffffffffff0f7424 */ /* 0x000fce00078e00ff */
[----:B------:R-:W-:Y:S05]  /*9290*/  WARPSYNC.COLLECTIVE R15, `(.L_x_189) ;  /* 0x000000000f0c7348 */ /* 0x000fea0003c00000 */
[----:B------:R-:W-:Y:S02]  /*92a0*/  ELECT P6, UR62, PT ;  /* 0x00000000003e782f */ /* 0x000fe400038c0000 */
[----:B------:R-:W-:Y:S01]  /*92b0*/  MOV R14, UR62 ;  /* 0x0000003e000e7c02 */ /* 0x000fe20008000f00 */
[----:B------:R-:W-:Y:S10]  /*92c0*/  ENDCOLLECTIVE ;  /* 0x000000000000791b */ /* 0x000ff40003800000 */
.L_x_189:
[----:B------:R-:W-:Y:S05]  /*92d0*/  BSYNC B0 ;  /* 0x0000000000007941 */ /* 0x000fea0003800000 */
.L_x_188:
[----:B------:R-:W-:Y:S05]  /*92e0*/  BRA `(.L_x_190) ;  /* 0xfffffff800d07947 */ /* 0x000fea000383ffff */
.L_x_180:
[----:B0-----:R0:W1:Y:S02]  /*92f0*/  SYNCS.PHASECHK.TRANS64.TRYWAIT P0, [R7+URZ], R2 ;  /* 0x00000002070075a7 */ /* 0x001064000800017f */
[----:B-1----:R-:W-:Y:S05]  /*9300*/  @!P0 NANOSLEEP.SYNCS 0x989680 ;  /* 0x009896800000895d */ /* 0x002fea0003900000 */
[----:B------:R-:W1:Y:S02]  /*9310*/  @!P0 SYNCS.PHASECHK.TRANS64 P0, [R7+URZ], R2 ;  /* 0x00000002070085a7 */ /* 0x000e64000800007f */
[----:B-1----:R-:W-:Y:S05]  /*9320*/  @!P0 BRA `(.L_x_180) ;  /* 0xfffffffc00f08947 */ /* 0x002fea000383ffff */
[----:B------:R-:W-:Y:S05]  /*9330*/  BRA `(.L_x_191) ;  /* 0xfffffffc00107947 */ /* 0x000fea000383ffff */
.L_x_181:
[----:B0-----:R0:W1:Y:S02]  /*9340*/  SYNCS.PHASECHK.TRANS64.TRYWAIT P0, [R6+URZ], R3 ;  /* 0x00000003060075a7 */ /* 0x001064000800017f */
[----:B-1----:R-:W-:Y:S05]  /*9350*/  @!P0 NANOSLEEP.SYNCS 0x989680 ;  /* 0x009896800000895d */ /* 0x002fea0003900000 */
[----:B------:R-:W1:Y:S02]  /*9360*/  @!P0 SYNCS.PHASECHK.TRANS64 P0, [R6+URZ], R3 ;  /* 0x00000003060085a7 */ /* 0x000e64000800007f */
[----:B-1----:R-:W-:Y:S05]  /*9370*/  @!P0 BRA `(.L_x_181) ;  /* 0xfffffffc00f08947 */ /* 0x002fea000383ffff */
[----:B------:R-:W-:Y:S05]  /*9380*/  BRA `(.L_x_192) ;  /* 0xfffffffc00207947 */ /* 0x000fea000383ffff */
.L_x_182:
[----:B-1----:R1:W2:Y:S02]  /*9390*/  SYNCS.PHASECHK.TRANS64.TRYWAIT P0, [R7+URZ], R4 ;  /* 0x00000004070075a7 */ /* 0x0022a4000800017f */
[----:B--2---:R-:W-:Y:S05]  /*93a0*/  @!P0 NANOSLEEP.SYNCS 0x989680 ;  /* 0x009896800000895d */ /* 0x004fea0003900000 */
[----:B------:R-:W2:Y:S02]  /*93b0*/  @!P0 SYNCS.PHASECHK.TRANS64 P0, [R7+URZ], R4 ;  /* 0x00000004070085a7 */ /* 0x000ea4000800007f */
[----:B--2---:R-:W-:Y:S05]  /*93c0*/  @!P0 BRA `(.L_x_182) ;  /* 0xfffffffc00f08947 */ /* 0x004fea000383ffff */
[----:B------:R-:W-:Y:S05]  /*93d0*/  BRA `(.L_x_193) ;  /* 0xfffffffc00287947 */ /* 0x000fea000383ffff */
.L_x_194:
[----:B------:R-:W-:-:S00]  /*93e0*/  BRA `(.L_x_194) ;  /* 0xfffffffc00fc7947 */ /* 0x000fc0000383ffff */
[----:B------:R-:W-:-:S00]  /*93f0*/  NOP ;  /* 0x0000000000007918 */ /* 0x000fc00000000000 */
        /* <DEDUP_REMOVED lines=8> */
.L_x_195:


//--------------------- .nv.global.init           --------------------------
	.section	.nv.global.init,"aw",@progbits
.nv.global.init:
	.type		$str$22,@object
	.size		$str$22,($str$23 - $str$22)
$str$22:
        /*0000*/ 	.byte	0x6b, 0x5f, 0x74, 0x69, 0x6c, 0x65, 0x5f, 0x63, 0x6f, 0x75, 0x6e, 0x74, 0x20, 0x3e, 0x3d, 0x20
        /*0010*/ 	.byte	0x31, 0x00
	.type		$str$23,@object
	.size		$str$23,(__unnamed_1 - $str$23)
$str$23:
        /*0012*/ 	.byte	0x2f, 0x74, 0x6d, 0x70, 0x2f, 0x63, 0x75, 0x74, 0x6c, 0x61, 0x73, 0x73, 0x5f, 0x73, 0x77, 0x65
        /*0022*/ 	.byte	0x65, 0x70, 0x5f, 0x73, 0x72, 0x63, 0x2f, 0x69, 0x6e, 0x63, 0x6c, 0x75, 0x64, 0x65, 0x2f, 0x63
        /*0032*/ 	.byte	0x75, 0x74, 0x6c, 0x61, 0x73, 0x73, 0x2f, 0x67, 0x65, 0x6d, 0x6d, 0x2f, 0x63, 0x6f, 0x6c, 0x6c
        /*0042*/ 	.byte	0x65, 0x63, 0x74, 0x69, 0x76, 0x65, 0x2f, 0x73, 0x6d, 0x39, 0x30, 0x5f, 0x6d, 0x6d, 0x61, 0x5f
        /*0052*/ 	.byte	0x74, 0x6d, 0x61, 0x5f, 0x67, 0x6d, 0x6d, 0x61, 0x5f, 0x73, 0x73, 0x5f, 0x77, 0x61, 0x72, 0x70
        /*0062*/ 	.byte	0x73, 0x70, 0x65, 0x63, 0x69, 0x61, 0x6c, 0x69, 0x7a, 0x65, 0x64, 0x2e, 0x68, 0x70, 0x70, 0x00
	.type		__unnamed_1,@object
	.size		__unnamed_1,(.L_0 - __unnamed_1)
__unnamed_1:
        /*0072*/ 	.byte	0x76, 0x6f, 0x69, 0x64, 0x20, 0x63, 0x75, 0x74, 0x6c, 0x61, 0x73, 0x73, 0x3a, 0x3a, 0x67, 0x65
        /* <DEDUP_REMOVED lines=180> */
        /*0bc2*/ 	.byte	0x74, 0x79, 0x5d, 0x00
.L_0:


//--------------------- .nv.shared._ZN7cutlass13device_kernelINS_4gemm6kernel13GemmUniversalIN4cute5tupleIJiiiiEEENS1_10collective13CollectiveMmaINS1_34MainloopSm90TmaGmmaWarpSpecializedILi4ENS5_IJNS4_1CILi1EEENSA_ILi2EEESB_EEENS1_35KernelTmaWarpSpecializedCooperativeEEENS5_IJNSA_ILi256EEENSA_ILi64EEENSA_ILi128EEEEEENS_6half_tENS5_IJlSB_lEEESK_SL_NS4_8TiledMMAINS4_8MMA_AtomIJNS4_4SM904GMMA25MMA_64x64x16_F32F16F16_SSILNSP_5MajorE0ELSR_0ELNSP_7ScaleInE1ELSS_1EEEEEENS4_6LayoutINS5_IJSC_SB_SB_EEENS5_IJSB_NSA_ILi0EEESX_EEEEENS5_IJNS4_10UnderscoreES10_S10_EEEEENS4_23SM90_TMA_LOAD_MULTICASTENS4_14ComposedLayoutINS4_7SwizzleILi3ELi4ELi3EEENS4_18smem_ptr_flag_bitsILi16EEENSV_INS5_IJNSA_ILi8EEESH_EEENS5_IJSH_SB_EEEEEEEvNS4_8identityENS4_13SM90_TMA_LOADES1D_vS1E_EENS_8epilogue10collective6detail29Sm90TmaWarpSpecializedAdapterINS1I_15DefaultEpilogueISK_SL_SL_NS1H_6thread17LinearCombinationISK_Li1EffLNS1M_9ScaleType4KindE0ELNS_15FloatRoundStyleE2ESK_EENS1_15EpilogueDefaultEEEEEvvEEEEvNT_6ParamsE --------------------------
	.section	.nv.shared._ZN7cutlass13device_kernelINS_4gemm6kernel13GemmUniversalIN4cute5tupleIJiiiiEEENS1_10collective13CollectiveMmaINS1_34MainloopSm90TmaGmmaWarpSpecializedILi4ENS5_IJNS4_1CILi1EEENSA_ILi2EEESB_EEENS1_35KernelTmaWarpSpecializedCooperativeEEENS5_IJNSA_ILi256EEENSA_ILi64EEENSA_ILi128EEEEEENS_6half_tENS5_IJlSB_lEEESK_SL_NS4_8TiledMMAINS4_8MMA_AtomIJNS4_4SM904GMMA25MMA_64x64x16_F32F16F16_SSILNSP_5MajorE0ELSR_0ELNSP_7ScaleInE1ELSS_1EEEEEENS4_6LayoutINS5_IJSC_SB_SB_EEENS5_IJSB_NSA_ILi0EEESX_EEEEENS5_IJNS4_10UnderscoreES10_S10_EEEEENS4_23SM90_TMA_LOAD_MULTICASTENS4_14ComposedLayoutINS4_7SwizzleILi3ELi4ELi3EEENS4_18smem_ptr_flag_bitsILi16EEENSV_INS5_IJNSA_ILi8EEESH_EEENS5_IJSH_SB_EEEEEEEvNS4_8identityENS4_13SM90_TMA_LOADES1D_vS1E_EENS_8epilogue10collective6detail29Sm90TmaWarpSpecializedAdapterINS1I_15DefaultEpilogueISK_SL_SL_NS1H_6thread17LinearCombinationISK_Li1EffLNS1M_9ScaleType4KindE0ELNS_15FloatRoundStyleE2ESK_EENS1_15EpilogueDefaultEEEEEvvEEEEvNT_6ParamsE,"aw",@nobits
	.sectionflags	@""
	.align	16
	.zero		1024


//--------------------- .nv.shared.reserved.0     --------------------------
	.section	.nv.shared.reserved.0,"aw",@nobits
	.weak		__nv_reservedSMEM_offset_0_alias
	.size		__nv_reservedSMEM_offset_0_alias, 0, 0
	.other		__nv_reservedSMEM_offset_0_alias,@"STO_CUDA_RESERVED_SHARED STV_DEFAULT"
__nv_reservedSMEM_offset_0_alias:
	.zero		0


//--------------------- .nv.global                --------------------------
	.section	.nv.global,"aw",@nobits
.nv.global:
	.type		_ZN39_INTERNAL_d51d31d2_4_k_cu_6e0cf6de_31094cute1_E,@object
	.size		_ZN39_INTERNAL_d51d31d2_4_k_cu_6e0cf6de_31094cute1_E,(_ZN39_INTERNAL_d51d31d2_4_k_cu_6e0cf6de_31094cuda3std3__45__cpo6cbeginE - _ZN39_INTERNAL_d51d31d2_4_k_cu_6e0cf6de_31094cute1_E)
_ZN39_INTERNAL_d51d31d2_4_k_cu_6e0cf6de_31094cute1_E:
	.zero		1
	.type		_ZN39_INTERNAL_d51d31d2_4_k_cu_6e0cf6de_31094cuda3std3__45__cpo6cbeginE,@object
	.size		_ZN39_INTERNAL_d51d31d2_4_k_cu_6e0cf6de_31094cuda3std3__45__cpo6cbeginE,(_ZN39_INTERNAL_d51d31d2_4_k_cu_6e0cf6de_31094cuda3std3__48in_placeE - _ZN39_INTERNAL_d51d31d2_4_k_cu_6e0cf6de_31094cuda3std3__45__cpo6cbeginE)
_ZN39_INTERNAL_d51d31d2_4_k_cu_6e0cf6de_31094cuda3std3__45__cpo6cbeginE:
	.zero		1
	.type		_ZN39_INTERNAL_d51d31d2_4_k_cu_6e0cf6de_31094cuda3std3__48in_placeE,@object
	.size		_ZN39_INTERNAL_d51d31d2_4_k_cu_6e0cf6de_31094cuda3std3__48in_placeE,(_ZN39_INTERNAL_d51d31d2_4_k_cu_6e0cf6de_31094cuda3std6ranges3__45__cpo9iter_moveE - _ZN39_INTERNAL_d51d31d2_4_k_cu_6e0cf6de_31094cuda3std3__48in_placeE)
_ZN39_INTERNAL_d51d31d2_4_k_cu_6e0cf6de_31094cuda3std3__48in_placeE:
	.zero		1
	.type		_ZN39_INTERNAL_d51d31d2_4_k_cu_6e0cf6de_31094cuda3std6ranges3__45__cpo9iter_moveE,@object
	.size		_ZN39_INTERNAL_d51d31d2_4_k_cu_6e0cf6de_31094cuda3std6ranges3__45__cpo9iter_moveE,(_ZN39_INTERNAL_d51d31d2_4_k_cu_6e0cf6de_31094cuda3std3__45__cpo5beginE - _ZN39_INTERNAL_d51d31d2_4_k_cu_6e0cf6de_31094cuda3std6ranges3__45__cpo9iter_moveE)
_ZN39_INTERNAL_d51d31d2_4_k_cu_6e0cf6de_31094cuda3std6ranges3__45__cpo9iter_moveE:
	.zero		1
	.type		_ZN39_INTERNAL_d51d31d2_4_k_cu_6e0cf6de_31094cuda3std3__45__cpo5beginE,@object
	.size		_ZN39_INTERNAL_d51d31d2_4_k_cu_6e0cf6de_31094cuda3std3__45__cpo5beginE,(_ZN39_INTERNAL_d51d31d2_4_k_cu_6e0cf6de_31094cuda3std3__441_GLOBAL__N__d51d31d2_4_k_cu_6e0cf6de_31096ignoreE - _ZN39_INTERNAL_d51d31d2_4_k_cu_6e0cf6de_31094cuda3std3__45__cpo5beginE)
_ZN39_INTERNAL_d51d31d2_4_k_cu_6e0cf6de_31094cuda3std3__45__cpo5beginE:
	.zero		1
	.type		_ZN39_INTERNAL_d51d31d2_4_k_cu_6e0cf6de_31094cuda3std3__441_GLOBAL__N__d51d31d2_4_k_cu_6e0cf6de_31096ignoreE,@object
	.size		_ZN39_INTERNAL_d51d31d2_4_k_cu_6e0cf6de_31094cuda3std3__441_GLOBAL__N__d51d31d2_4_k_cu_6e0cf6de_31096ignoreE,(_ZN39_INTERNAL_d51d31d2_4_k_cu_6e0cf6de_31094cute7productE - _ZN39_INTERNAL_d51d31d2_4_k_cu_6e0cf6de_31094cuda3std3__441_GLOBAL__N__d51d31d2_4_k_cu_6e0cf6de_31096ignoreE)
_ZN39_INTERNAL_d51d31d2_4_k_cu_6e0cf6de_31094cuda3std3__441_GLOBAL__N__d51d31d2_4_k_cu_6e0cf6de_31096ignoreE:
	.zero		1
	.type		_ZN39_INTERNAL_d51d31d2_4_k_cu_6e0cf6de_31094cute7productE,@object
	.size		_ZN39_INTERNAL_d51d31d2_4_k_cu_6e0cf6de_31094cute7productE,(_ZN39_INTERNAL_d51d31d2_4_k_cu_6e0cf6de_31094cuda3std3__45__cpo3endE - _ZN39_INTERNAL_d51d31d2_4_k_cu_6e0cf6de_31094cute7productE)
_ZN39_INTERNAL_d51d31d2_4_k_cu_6e0cf6de_31094cute7productE:
	.zero		1
	.type		_ZN39_INTERNAL_d51d31d2_4_k_cu_6e0cf6de_31094cuda3std3__45__cpo3endE,@object
	.size		_ZN39_INTERNAL_d51d31d2_4_k_cu_6e0cf6de_31094cuda3std3__45__cpo3endE,(_ZN39_INTERNAL_d51d31d2_4_k_cu_6e0cf6de_31094cuda3std3__419piecewise_constructE - _ZN39_INTERNAL_d51d31d2_4_k_cu_6e0cf6de_31094cuda3std3__45__cpo3endE)
_ZN39_INTERNAL_d51d31d2_4_k_cu_6e0cf6de_31094cuda3std3__45__cpo3endE:
	.zero		1
	.type		_ZN39_INTERNAL_d51d31d2_4_k_cu_6e0cf6de_31094cuda3std3__419piecewise_constructE,@object
	.size		_ZN39_INTERNAL_d51d31d2_4_k_cu_6e0cf6de_31094cuda3std3__419piecewise_constructE,(_ZN39_INTERNAL_d51d31d2_4_k_cu_6e0cf6de_31094cuda3std3__45__cpo4cendE - _ZN39_INTERNAL_d51d31d2_4_k_cu_6e0cf6de_31094cuda3std3__419piecewise_constructE)
_ZN39_INTERNAL_d51d31d2_4_k_cu_6e0cf6de_31094cuda3std3__419piecewise_constructE:
	.zero		1
	.type		_ZN39_INTERNAL_d51d31d2_4_k_cu_6e0cf6de_31094cuda3std3__45__cpo4cendE,@object
	.size		_ZN39_INTERNAL_d51d31d2_4_k_cu_6e0cf6de_31094cuda3std3__45__cpo4cendE,(_ZN39_INTERNAL_d51d31d2_4_k_cu_6e0cf6de_31094cuda3std6ranges3__45__cpo4swapE - _ZN39_INTERNAL_d51d31d2_4_k_cu_6e0cf6de_31094cuda3std3__45__cpo4cendE)
_ZN39_INTERNAL_d51d31d2_4_k_cu_6e0cf6de_31094cuda3std3__45__cpo4cendE:
	.zero		1
	.type		_ZN39_INTERNAL_d51d31d2_4_k_cu_6e0cf6de_31094cuda3std6ranges3__45__cpo4swapE,@object
	.size		_ZN39_INTERNAL_d51d31d2_4_k_cu_6e0cf6de_31094cuda3std6ranges3__45__cpo4swapE,(.L_8 - _ZN39_INTERNAL_d51d31d2_4_k_cu_6e0cf6de_31094cuda3std6ranges3__45__cpo4swapE)
_ZN39_INTERNAL_d51d31d2_4_k_cu_6e0cf6de_31094cuda3std6ranges3__45__cpo4swapE:
	.zero		1
.L_8:


//--------------------- .nv.constant0._ZN7cutlass13device_kernelINS_4gemm6kernel13GemmUniversalIN4cute5tupleIJiiiiEEENS1_10collective13CollectiveMmaINS1_34MainloopSm90TmaGmmaWarpSpecializedILi4ENS5_IJNS4_1CILi1EEENSA_ILi2EEESB_EEENS1_35KernelTmaWarpSpecializedCooperativeEEENS5_IJNSA_ILi256EEENSA_ILi64EEENSA_ILi128EEEEEENS_6half_tENS5_IJlSB_lEEESK_SL_NS4_8TiledMMAINS4_8MMA_AtomIJNS4_4SM904GMMA25MMA_64x64x16_F32F16F16_SSILNSP_5MajorE0ELSR_0ELNSP_7ScaleInE1ELSS_1EEEEEENS4_6LayoutINS5_IJSC_SB_SB_EEENS5_IJSB_NSA_ILi0EEESX_EEEEENS5_IJNS4_10UnderscoreES10_S10_EEEEENS4_23SM90_TMA_LOAD_MULTICASTENS4_14ComposedLayoutINS4_7SwizzleILi3ELi4ELi3EEENS4_18smem_ptr_flag_bitsILi16EEENSV_INS5_IJNSA_ILi8EEESH_EEENS5_IJSH_SB_EEEEEEEvNS4_8identityENS4_13SM90_TMA_LOADES1D_vS1E_EENS_8epilogue10collective6detail29Sm90TmaWarpSpecializedAdapterINS1I_15DefaultEpilogueISK_SL_SL_NS1H_6thread17LinearCombinationISK_Li1EffLNS1M_9ScaleType4KindE0ELNS_15FloatRoundStyleE2ESK_EENS1_15EpilogueDefaultEEEEEvvEEEEvNT_6ParamsE --------------------------
	.section	.nv.constant0._ZN7cutlass13device_kernelINS_4gemm6kernel13GemmUniversalIN4cute5tupleIJiiiiEEENS1_10collective13CollectiveMmaINS1_34MainloopSm90TmaGmmaWarpSpecializedILi4ENS5_IJNS4_1CILi1EEENSA_ILi2EEESB_EEENS1_35KernelTmaWarpSpecializedCooperativeEEENS5_IJNSA_ILi256EEENSA_ILi64EEENSA_ILi128EEEEEENS_6half_tENS5_IJlSB_lEEESK_SL_NS4_8TiledMMAINS4_8MMA_AtomIJNS4_4SM904GMMA25MMA_64x64x16_F32F16F16_SSILNSP_5MajorE0ELSR_0ELNSP_7ScaleInE1ELSS_1EEEEEENS4_6LayoutINS5_IJSC_SB_SB_EEENS5_IJSB_NSA_ILi0EEESX_EEEEENS5_IJNS4_10UnderscoreES10_S10_EEEEENS4_23SM90_TMA_LOAD_MULTICASTENS4_14ComposedLayoutINS4_7SwizzleILi3ELi4ELi3EEENS4_18smem_ptr_flag_bitsILi16EEENSV_INS5_IJNSA_ILi8EEESH_EEENS5_IJSH_SB_EEEEEEEvNS4_8identityENS4_13SM90_TMA_LOADES1D_vS1E_EENS_8epilogue10collective6detail29Sm90TmaWarpSpecializedAdapterINS1I_15DefaultEpilogueISK_SL_SL_NS1H_6thread17LinearCombinationISK_Li1EffLNS1M_9ScaleType4KindE0ELNS_15FloatRoundStyleE2ESK_EENS1_15EpilogueDefaultEEEEEvvEEEEvNT_6ParamsE,"a",@progbits
	.sectionflags	@""
	.align	4
.nv.constant0._ZN7cutlass13device_kernelINS_4gemm6kernel13GemmUniversalIN4cute5tupleIJiiiiEEENS1_10collective13CollectiveMmaINS1_34MainloopSm90TmaGmmaWarpSpecializedILi4ENS5_IJNS4_1CILi1EEENSA_ILi2EEESB_EEENS1_35KernelTmaWarpSpecializedCooperativeEEENS5_IJNSA_ILi256EEENSA_ILi64EEENSA_ILi128EEEEEENS_6half_tENS5_IJlSB_lEEESK_SL_NS4_8TiledMMAINS4_8MMA_AtomIJNS4_4SM904GMMA25MMA_64x64x16_F32F16F16_SSILNSP_5MajorE0ELSR_0ELNSP_7ScaleInE1ELSS_1EEEEEENS4_6LayoutINS5_IJSC_SB_SB_EEENS5_IJSB_NSA_ILi0EEESX_EEEEENS5_IJNS4_10UnderscoreES10_S10_EEEEENS4_23SM90_TMA_LOAD_MULTICASTENS4_14ComposedLayoutINS4_7SwizzleILi3ELi4ELi3EEENS4_18smem_ptr_flag_bitsILi16EEENSV_INS5_IJNSA_ILi8EEESH_EEENS5_IJSH_SB_EEEEEEEvNS4_8identityENS4_13SM90_TMA_LOADES1D_vS1E_EENS_8epilogue10collective6detail29Sm90TmaWarpSpecializedAdapterINS1I_15DefaultEpilogueISK_SL_SL_NS1H_6thread17LinearCombinationISK_Li1EffLNS1M_9ScaleType4KindE0ELNS_15FloatRoundStyleE2ESK_EENS1_15EpilogueDefaultEEEEEvvEEEEvNT_6ParamsE:
	.zero		1664


//--------------------- SYMBOLS --------------------------

	.type		.nv.reservedSmem.offset0,@object
	.size		.nv.reservedSmem.offset0,0x4
	.type		__assertfail,@function
